	.headerflags	@"EF_CUDA_TEXMODE_UNIFIED EF_CUDA_64BIT_ADDRESS EF_CUDA_SM86 EF_CUDA_VIRTUAL_SM(EF_CUDA_SM86)"
	.elftype	@"ET_EXEC"


//--------------------- .nv.info                  --------------------------
	.section	.nv.info,"",@"SHT_CUDA_INFO"
	.align	4


	//----- nvinfo : EIATTR_REGCOUNT
	.align		4
        /*0000*/ 	.byte	0x04, 0x2f
        /*0002*/ 	.short	(.L_1 - .L_0)
	.align		4
.L_0:
        /*0004*/ 	.word	index@(triton_mm)
        /*0008*/ 	.word	0x00000046


	//----- nvinfo : EIATTR_MAX_STACK_SIZE
	.align		4
.L_1:
        /*000c*/ 	.byte	0x04, 0x23
        /*000e*/ 	.short	(.L_3 - .L_2)
	.align		4
.L_2:
        /*0010*/ 	.word	index@(triton_mm)
        /*0014*/ 	.word	0x00000000


	//----- nvinfo : EIATTR_MIN_STACK_SIZE
	.align		4
.L_3:
        /*0018*/ 	.byte	0x04, 0x12
        /*001a*/ 	.short	(.L_5 - .L_4)
	.align		4
.L_4:
        /*001c*/ 	.word	index@(triton_mm)
        /*0020*/ 	.word	0x00000000


	//----- nvinfo : EIATTR_FRAME_SIZE
	.align		4
.L_5:
        /*0024*/ 	.byte	0x04, 0x11
        /*0026*/ 	.short	(.L_7 - .L_6)
	.align		4
.L_6:
        /*0028*/ 	.word	index@(triton_mm)
        /*002c*/ 	.word	0x00000000
.L_7:


//--------------------- .nv.info.triton_mm        --------------------------
	.section	.nv.info.triton_mm,"",@"SHT_CUDA_INFO"
	.align	4


	//----- nvinfo : EIATTR_CUDA_API_VERSION
	.align		4
        /*0000*/ 	.byte	0x04, 0x37
        /*0002*/ 	.short	(.L_9 - .L_8)
.L_8:
        /*0004*/ 	.word	0x0000007b


	//----- nvinfo : EIATTR_SW2861232_WAR
	.align		4
.L_9:
        /*0008*/ 	.byte	0x01, 0x35
	.zero		2


	//----- nvinfo : EIATTR_PARAM_CBANK
	.align		4
        /*000c*/ 	.byte	0x04, 0x0a
        /*000e*/ 	.short	(.L_11 - .L_10)
	.align		4
.L_10:
        /*0010*/ 	.word	index@(.nv.constant0.triton_mm)
        /*0014*/ 	.short	0x0160
        /*0016*/ 	.short	0x001c


	//----- nvinfo : EIATTR_CBANK_PARAM_SIZE
	.align		4
.L_11:
        /*0018*/ 	.byte	0x03, 0x19
        /*001a*/ 	.short	0x001c


	//----- nvinfo : EIATTR_KPARAM_INFO
	.align		4
        /*001c*/ 	.byte	0x04, 0x17
        /*001e*/ 	.short	(.L_13 - .L_12)
.L_12:
        /*0020*/ 	.word	0x00000000
        /*0024*/ 	.short	0x0003
        /*0026*/ 	.short	0x0018
        /*0028*/ 	.byte	0x00, 0xf0, 0x11, 0x00


	//----- nvinfo : EIATTR_KPARAM_INFO
	.align		4
.L_13:
        /*002c*/ 	.byte	0x04, 0x17
        /*002e*/ 	.short	(.L_15 - .L_14)
.L_14:
        /*0030*/ 	.word	0x00000000
        /*0034*/ 	.short	0x0002
        /*0036*/ 	.short	0x0010
        /*0038*/ 	.byte	0x00, 0xf0, 0x21, 0x00


	//----- nvinfo : EIATTR_KPARAM_INFO
	.align		4
.L_15:
        /*003c*/ 	.byte	0x04, 0x17
        /*003e*/ 	.short	(.L_17 - .L_16)
.L_16:
        /*0040*/ 	.word	0x00000000
        /*0044*/ 	.short	0x0001
        /*0046*/ 	.short	0x0008
        /*0048*/ 	.byte	0x00, 0xf0, 0x21, 0x00


	//----- nvinfo : EIATTR_KPARAM_INFO
	.align		4
.L_17:
        /*004c*/ 	.byte	0x04, 0x17
        /*004e*/ 	.short	(.L_19 - .L_18)
.L_18:
        /*0050*/ 	.word	0x00000000
        /*0054*/ 	.short	0x0000
        /*0056*/ 	.short	0x0000
        /*0058*/ 	.byte	0x00, 0xf0, 0x21, 0x00


	//----- nvinfo : EIATTR_MAXREG_COUNT
	.align		4
.L_19:
        /*005c*/ 	.byte	0x03, 0x1b
        /*005e*/ 	.short	0x00ff


	//----- nvinfo : EIATTR_EXIT_INSTR_OFFSETS
	.align		4
        /*0060*/ 	.byte	0x04, 0x1c
        /*0062*/ 	.short	(.L_21 - .L_20)


	//   ....[0]....
.L_20:
        /*0064*/ 	.word	0x00000030


	//   ....[1]....
        /*0068*/ 	.word	0x000020f0


	//   ....[2]....
        /*006c*/ 	.word	0x00002140


	//----- nvinfo : EIATTR_MAX_THREADS
	.align		4
.L_21:
        /*0070*/ 	.byte	0x04, 0x05
        /*0072*/ 	.short	(.L_23 - .L_22)
.L_22:
        /*0074*/ 	.word	0x00000100
        /*0078*/ 	.word	0x00000001
        /*007c*/ 	.word	0x00000001
.L_23:


//--------------------- .nv.rel.action            --------------------------
	.section	.nv.rel.action,"",@"SHT_CUDA_RELOCINFO"
	.align	8
	.sectionentsize	8
        /*0000*/ 	.byte	0x73, 0x00, 0x00, 0x00, 0x00, 0x00, 0x00, 0x00, 0x00, 0x00, 0x00, 0x11, 0x25, 0x00, 0x05, 0x36


//--------------------- .nv.constant0.triton_mm   --------------------------
	.section	.nv.constant0.triton_mm,"a",@progbits
	.align	4
.nv.constant0.triton_mm:
	.zero		380


//--------------------- .text.triton_mm           --------------------------
	.section	.text.triton_mm,"ax",@progbits
	.sectionflags	@"SHF_BARRIERS=1"
	.sectioninfo	@"SHI_REGISTERS=70"
	.align	128
        .global         triton_mm
        .type           triton_mm,@function
        .size           triton_mm,(.L_x_3 - triton_mm)
        .other          triton_mm,@"STO_CUDA_ENTRY STV_DEFAULT"
triton_mm:
.text.triton_mm:
[----:B------:R-:W-:-:S02]  /*0000*/  MOV R1, c[0x0][0x28] ;  /* 0x00000a0000017a02 */ /* 0x000fc40000000f00 */
[----:B------:R-:W-:-:S04]  /*0010*/  MOV R0, c[0x0][0x178] ;  /* 0x00005e0000007a02 */ /* 0x000fc80000000f00 */
[----:B------:R-:W-:-:S13]  /*0020*/  LOP3.LUT P0, RZ, R0, 0x1ffffff, RZ, 0xc0, !PT ;  /* 0x01ffffff00ff7812 */ /* 0x000fda000780c0ff */
[----:B------:R-:W-:Y:S05]  /*0030*/  @!P0 EXIT ;  /* 0x000000000000894d */ /* 0x000fea0003800000 */
[----:B------:R-:W1:Y:S01]  /*0040*/  S2R R9, SR_CTAID.X ;  /* 0x0000000000097919 */ /* 0x000e620000002500 */
[----:B------:R-:W-:Y:S01]  /*0050*/  IADD3 R0, R0, 0x1f, RZ ;  /* 0x0000001f00007810 */ /* 0x000fe20007ffe0ff */
[----:B------:R-:W-:Y:S01]  /*0060*/  ULDC.64 UR8, c[0x0][0x118] ;  /* 0x0000460000087ab9 */ /* 0x000fe20000000a00 */
[----:B------:R-:W-:Y:S01]  /*0070*/  IABS R17, c[0x0][0x178] ;  /* 0x00005e0000117a13 */ /* 0x000fe20000000000 */
[----:B------:R-:W2:Y:S01]  /*0080*/  S2R R64, SR_TID.X ;  /* 0x0000000000407919 */ /* 0x000ea20000002100 */
[----:B------:R-:W-:Y:S01]  /*0090*/  SHF.R.S32.HI R3, RZ, 0x1f, R0 ;  /* 0x0000001fff037819 */ /* 0x000fe20000011400 */
[----:B------:R-:W-:Y:S01]  /*00a0*/  CS2R R18, SRZ ;  /* 0x0000000000127805 */ /* 0x000fe2000001ff00 */
[----:B------:R-:W-:Y:S01]  /*00b0*/  MOV R59, 0x3 ;  /* 0x00000003003b7802 */ /* 0x000fe20000000f00 */
[----:B------:R-:W-:Y:S01]  /*00c0*/  CS2R R22, SRZ ;  /* 0x0000000000167805 */ /* 0x000fe2000001ff00 */
[----:B------:R-:W-:Y:S01]  /*00d0*/  LEA.HI R3, R3, R0, RZ, 0x5 ;  /* 0x0000000003037211 */ /* 0x000fe200078f28ff */
[----:B------:R-:W-:Y:S01]  /*00e0*/  UMOV UR4, URZ ;  /* 0x0000003f00047c82 */ /* 0x000fe20008000000 */
[----:B------:R-:W-:Y:S01]  /*00f0*/  MOV R58, 0xffffffe0 ;  /* 0xffffffe0003a7802 */ /* 0x000fe20000000f00 */
[----:B------:R-:W-:-:S02]  /*0100*/  UMOV UR6, 0x4000 ;  /* 0x0000400000067882 */ /* 0x000fc40000000000 */
[----:B------:R-:W-:Y:S01]  /*0110*/  UMOV UR5, URZ ;  /* 0x0000003f00057c82 */ /* 0x000fe20008000000 */
[----:B-1----:R-:W-:Y:S02]  /*0120*/  SHF.R.S32.HI R2, RZ, 0x1f, R9 ;  /* 0x0000001fff027819 */ /* 0x002fe40000011409 */
[-C--:B------:R-:W-:Y:S02]  /*0130*/  IABS R10, R9.reuse ;  /* 0x00000009000a7213 */ /* 0x080fe40000000000 */
[----:B------:R-:W-:Y:S02]  /*0140*/  LEA.HI R4, R2, R9, RZ, 0x4 ;  /* 0x0000000902047211 */ /* 0x000fe400078f20ff */
[----:B------:R-:W-:Y:S02]  /*0150*/  ISETP.GE.AND P1, PT, R9, RZ, PT ;  /* 0x000000ff0900720c */ /* 0x000fe40003f26270 */
[----:B------:R-:W-:Y:S02]  /*0160*/  SHF.R.S32.HI R2, RZ, 0x4, R4 ;  /* 0x00000004ff027819 */ /* 0x000fe40000011404 */
[----:B------:R-:W-:-:S02]  /*0170*/  LOP3.LUT R4, R4, 0xfffffff0, RZ, 0xc0, !PT ;  /* 0xfffffff004047812 */ /* 0x000fc400078ec0ff */
[----:B------:R-:W-:Y:S02]  /*0180*/  SHF.L.U32 R0, R2, 0x3, RZ ;  /* 0x0000000302007819 */ /* 0x000fe400000006ff */
[----:B------:R-:W-:Y:S02]  /*0190*/  IADD3 R4, -R4, R9, RZ ;  /* 0x0000000904047210 */ /* 0x000fe40007ffe1ff */
[----:B------:R-:W-:Y:S02]  /*01a0*/  LEA.HI.SX32 R3, R3, -R0, 0x1b ;  /* 0x8000000003037211 */ /* 0x000fe400078fdaff */
[C---:B--2---:R-:W-:Y:S02]  /*01b0*/  SHF.L.U32 R63, R64.reuse, 0x2, RZ ;  /* 0x00000002403f7819 */ /* 0x044fe400000006ff */
[----:B------:R-:W-:Y:S02]  /*01c0*/  IMNMX R5, R3, 0x8, PT ;  /* 0x0000000803057817 */ /* 0x000fe40003800200 */
[----:B------:R-:W-:-:S02]  /*01d0*/  SHF.L.U32 R60, R64, 0x1, RZ ;  /* 0x00000001403c7819 */ /* 0x000fc400000006ff */
[-C--:B------:R-:W-:Y:S02]  /*01e0*/  IABS R13, R5.reuse ;  /* 0x00000005000d7213 */ /* 0x080fe40000000000 */
[-C--:B------:R-:W-:Y:S02]  /*01f0*/  IABS R11, R5.reuse ;  /* 0x00000005000b7213 */ /* 0x080fe40000000000 */
[----:B------:R-:W1:Y:S01]  /*0200*/  I2F.RP R6, R13 ;  /* 0x0000000d00067306 */ /* 0x000e620000209400 */
[----:B------:R-:W-:Y:S02]  /*0210*/  LOP3.LUT R9, RZ, R5, RZ, 0x33, !PT ;  /* 0x00000005ff097212 */ /* 0x000fe400078e33ff */
[----:B------:R-:W-:Y:S02]  /*0220*/  IADD3 R15, RZ, -R11, RZ ;  /* 0x8000000bff0f7210 */ /* 0x000fe40007ffe0ff */
[----:B------:R-:W-:Y:S02]  /*0230*/  LOP3.LUT R65, R64, 0x1f, RZ, 0xc0, !PT ;  /* 0x0000001f40417812 */ /* 0x000fe400078ec0ff */
[----:B------:R-:W-:Y:S01]  /*0240*/  LOP3.LUT R60, R60, 0x3c0, RZ, 0xc0, !PT ;  /* 0x000003c03c3c7812 */ /* 0x000fe200078ec0ff */
[----:B-1----:R-:W1:Y:S02]  /*0250*/  MUFU.RCP R6, R6 ;  /* 0x0000000600067308 */ /* 0x002e640000001000 */
[----:B-1----:R-:W-:-:S06]  /*0260*/  IADD3 R2, R6, 0xffffffe, RZ ;  /* 0x0ffffffe06027810 */ /* 0x002fcc0007ffe0ff */
[----:B------:R-:W1:Y:S08]  /*0270*/  I2F.RP R6, R17 ;  /* 0x0000001100067306 */ /* 0x000e700000209400 */
[----:B------:R2:W3:Y:S08]  /*0280*/  F2I.FTZ.U32.TRUNC.NTZ R3, R2 ;  /* 0x0000000200037305 */ /* 0x0004f0000021f000 */
[----:B-1----:R-:W1:Y:S01]  /*0290*/  MUFU.RCP R6, R6 ;  /* 0x0000000600067308 */ /* 0x002e620000001000 */
[----:B--2---:R-:W-:-:S02]  /*02a0*/  MOV R2, RZ ;  /* 0x000000ff00027202 */ /* 0x004fc40000000f00 */
[----:B---3--:R-:W-:-:S05]  /*02b0*/  IADD3 R8, RZ, -R3, RZ ;  /* 0x80000003ff087210 */ /* 0x008fca0007ffe0ff */
[----:B------:R-:W-:Y:S01]  /*02c0*/  IMAD R7, R8, R13, RZ ;  /* 0x0000000d08077224 */ /* 0x000fe200078e02ff */
[----:B------:R-:W-:-:S03]  /*02d0*/  MOV R8, R10 ;  /* 0x0000000a00087202 */ /* 0x000fc60000000f00 */
[----:B------:R-:W-:Y:S01]  /*02e0*/  IMAD.HI.U32 R7, R3, R7, R2 ;  /* 0x0000000703077227 */ /* 0x000fe200078e0002 */
[----:B-1----:R-:W-:Y:S02]  /*02f0*/  IADD3 R3, R6, 0xffffffe, RZ ;  /* 0x0ffffffe06037810 */ /* 0x002fe40007ffe0ff */
[----:B------:R-:W-:Y:S02]  /*0300*/  IABS R6, R4 ;  /* 0x0000000400067213 */ /* 0x000fe40000000000 */
[----:B------:R-:W-:Y:S01]  /*0310*/  LOP3.LUT R4, R4, R5, RZ, 0x3c, !PT ;  /* 0x0000000504047212 */ /* 0x000fe200078e3cff */
[----:B------:R-:W-:Y:S01]  /*0320*/  IMAD.HI.U32 R2, R7, R8, RZ ;  /* 0x0000000807027227 */ /* 0x000fe200078e00ff */
[----:B------:R-:W1:Y:S03]  /*0330*/  F2I.FTZ.U32.TRUNC.NTZ R3, R3 ;  /* 0x0000000300037305 */ /* 0x000e66000021f000 */
[----:B------:R-:W-:-:S02]  /*0340*/  IMAD R2, R2, R15, R8 ;  /* 0x0000000f02027224 */ /* 0x000fc400078e0208 */
[----:B------:R-:W-:-:S03]  /*0350*/  IMAD.HI.U32 R7, R7, R6, RZ ;  /* 0x0000000607077227 */ /* 0x000fc600078e00ff */
[----:B------:R-:W-:Y:S02]  /*0360*/  ISETP.GT.U32.AND P0, PT, R13, R2, PT ;  /* 0x000000020d00720c */ /* 0x000fe40003f04070 */
[----:B-1----:R-:W-:-:S11]  /*0370*/  IADD3 R8, RZ, -R3, RZ ;  /* 0x80000003ff087210 */ /* 0x002fd60007ffe0ff */
[----:B------:R-:W-:-:S04]  /*0380*/  @!P0 IADD3 R2, R2, -R13, RZ ;  /* 0x8000000d02028210 */ /* 0x000fc80007ffe0ff */
[----:B------:R-:W-:-:S13]  /*0390*/  ISETP.GT.U32.AND P0, PT, R13, R2, PT ;  /* 0x000000020d00720c */ /* 0x000fda0003f04070 */
[----:B------:R-:W-:Y:S02]  /*03a0*/  @!P0 IADD3 R2, R2, -R13, RZ ;  /* 0x8000000d02028210 */ /* 0x000fe40007ffe0ff */
[----:B------:R-:W-:Y:S02]  /*03b0*/  ISETP.NE.AND P0, PT, R5, RZ, PT ;  /* 0x000000ff0500720c */ /* 0x000fe40003f05270 */
[----:B------:R-:W-:Y:S02]  /*03c0*/  @!P1 IADD3 R2, -R2, RZ, RZ ;  /* 0x000000ff02029210 */ /* 0x000fe40007ffe1ff */
[----:B------:R-:W-:Y:S02]  /*03d0*/  ISETP.GE.AND P1, PT, R4, RZ, PT ;  /* 0x000000ff0400720c */ /* 0x000fe40003f26270 */
[----:B------:R-:W-:Y:S02]  /*03e0*/  SEL R11, R9, R2, !P0 ;  /* 0x00000002090b7207 */ /* 0x000fe40004000000 */
[----:B------:R-:W-:-:S02]  /*03f0*/  SHF.R.U32.HI R2, RZ, 0x3, R64 ;  /* 0x00000003ff027819 */ /* 0x000fc40000011640 */
[----:B------:R-:W-:Y:S01]  /*0400*/  IADD3 R10, R0, R11, RZ ;  /* 0x0000000b000a7210 */ /* 0x000fe20007ffe0ff */
[----:B------:R-:W-:Y:S01]  /*0410*/  IMAD R0, R7, R15, R6 ;  /* 0x0000000f07007224 */ /* 0x000fe200078e0206 */
[----:B------:R-:W-:Y:S02]  /*0420*/  SGXT.U32 R11, R2, 0x5 ;  /* 0x00000005020b781a */ /* 0x000fe40000000000 */
[----:B------:R-:W-:Y:S02]  /*0430*/  SHF.L.U32 R10, R10, 0x5, RZ ;  /* 0x000000050a0a7819 */ /* 0x000fe400000006ff */
[----:B------:R-:W-:Y:S02]  /*0440*/  MOV R2, R8 ;  /* 0x0000000800027202 */ /* 0x000fe40000000f00 */
[----:B------:R-:W-:Y:S02]  /*0450*/  LOP3.LUT R8, R10, R11, RZ, 0xfc, !PT ;  /* 0x0000000b0a087212 */ /* 0x000fe400078efcff */
[----:B------:R-:W-:Y:S01]  /*0460*/  ISETP.GT.U32.AND P3, PT, R13, R0, PT ;  /* 0x000000000d00720c */ /* 0x000fe20003f64070 */
[----:B------:R-:W-:Y:S01]  /*0470*/  IMAD R15, R2, R17, RZ ;  /* 0x00000011020f7224 */ /* 0x000fe200078e02ff */
[----:B------:R-:W-:-:S02]  /*0480*/  MOV R2, RZ ;  /* 0x000000ff00027202 */ /* 0x000fc40000000f00 */
[----:B------:R-:W-:-:S03]  /*0490*/  IABS R6, R8 ;  /* 0x0000000800067213 */ /* 0x000fc60000000000 */
[----:B------:R-:W-:Y:S01]  /*04a0*/  IMAD.HI.U32 R2, R3, R15, R2 ;  /* 0x0000000f03027227 */ /* 0x000fe200078e0002 */
[----:B------:R-:W-:Y:S01]  /*04b0*/  MOV R3, R6 ;  /* 0x0000000600037202 */ /* 0x000fe20000000f00 */
[----:B------:R-:W-:-:S04]  /*04c0*/  CS2R R14, SRZ ;  /* 0x00000000000e7805 */ /* 0x000fc8000001ff00 */
[----:B------:R-:W-:Y:S01]  /*04d0*/  IMAD.HI.U32 R2, R2, R3, RZ ;  /* 0x0000000302027227 */ /* 0x000fe200078e00ff */
[-C--:B------:R-:W-:Y:S02]  /*04e0*/  @!P3 IADD3 R0, R0, -R13.reuse, RZ ;  /* 0x8000000d0000b210 */ /* 0x080fe40007ffe0ff */
[----:B------:R-:W-:Y:S02]  /*04f0*/  @!P3 IADD3 R7, R7, 0x1, RZ ;  /* 0x000000010707b810 */ /* 0x000fe40007ffe0ff */
[----:B------:R-:W-:Y:S02]  /*0500*/  IADD3 R2, -R2, RZ, RZ ;  /* 0x000000ff02027210 */ /* 0x000fe40007ffe1ff */
[----:B------:R-:W-:-:S03]  /*0510*/  ISETP.GE.U32.AND P2, PT, R0, R13, PT ;  /* 0x0000000d0000720c */ /* 0x000fc60003f46070 */
[----:B------:R-:W-:-:S05]  /*0520*/  IMAD R2, R17, R2, R3 ;  /* 0x0000000211027224 */ /* 0x000fca00078e0203 */
[----:B------:R-:W-:-:S05]  /*0530*/  ISETP.GT.U32.AND P3, PT, R17, R2, PT ;  /* 0x000000021100720c */ /* 0x000fca0003f64070 */
[----:B------:R-:W-:Y:S02]  /*0540*/  @P2 IADD3 R7, R7, 0x1, RZ ;  /* 0x0000000107072810 */ /* 0x000fe40007ffe0ff */
[----:B------:R-:W-:Y:S02]  /*0550*/  ISETP.GE.AND P2, PT, R8, RZ, PT ;  /* 0x000000ff0800720c */ /* 0x000fe40003f46270 */
[----:B------:R-:W-:-:S04]  /*0560*/  @!P1 IADD3 R7, -R7, RZ, RZ ;  /* 0x000000ff07079210 */ /* 0x000fc80007ffe1ff */
[----:B------:R-:W-:Y:S02]  /*0570*/  @!P3 IADD3 R2, R2, -R17, RZ ;  /* 0x800000110202b210 */ /* 0x000fe40007ffe0ff */
[----:B------:R-:W-:Y:S02]  /*0580*/  SEL R0, R9, R7, !P0 ;  /* 0x0000000709007207 */ /* 0x000fe40004000000 */
[----:B------:R-:W-:Y:S02]  /*0590*/  ISETP.GT.U32.AND P1, PT, R17, R2, PT ;  /* 0x000000021100720c */ /* 0x000fe40003f24070 */
[----:B------:R-:W-:Y:S02]  /*05a0*/  SHF.R.S32.HI R3, RZ, 0x19, R0 ;  /* 0x00000019ff037819 */ /* 0x000fe40000011400 */
[----:B------:R-:W-:Y:S02]  /*05b0*/  SHF.L.U32 R0, R0, 0x6, RZ ;  /* 0x0000000600007819 */ /* 0x000fe400000006ff */
[----:B------:R-:W-:-:S02]  /*05c0*/  SGXT R3, R3, 0x1 ;  /* 0x000000010303781a */ /* 0x000fc40000000200 */
[C---:B------:R-:W-:Y:S02]  /*05d0*/  LOP3.LUT R7, R0.reuse, R11, RZ, 0xfc, !PT ;  /* 0x0000000b00077212 */ /* 0x040fe400078efcff */
[----:B------:R-:W-:Y:S02]  /*05e0*/  ISETP.NE.AND P0, PT, RZ, c[0x0][0x178], PT ;  /* 0x00005e00ff007a0c */ /* 0x000fe40003f05270 */
[----:B------:R-:W-:Y:S02]  /*05f0*/  LEA.HI R4, R3, R7, RZ, 0x7 ;  /* 0x0000000703047211 */ /* 0x000fe400078f38ff */
[----:B------:R-:W-:Y:S02]  /*0600*/  LOP3.LUT R6, R0, 0x20, R11, 0xfe, !PT ;  /* 0x0000002000067812 */ /* 0x000fe400078efe0b */
[----:B------:R-:W-:Y:S02]  /*0610*/  @!P1 IADD3 R2, R2, -R17, RZ ;  /* 0x8000001102029210 */ /* 0x000fe40007ffe0ff */
[----:B------:R-:W-:-:S02]  /*0620*/  LOP3.LUT R4, R4, 0xffff80, RZ, 0xc0, !PT ;  /* 0x00ffff8004047812 */ /* 0x000fc400078ec0ff */
[----:B------:R-:W-:Y:S02]  /*0630*/  LEA.HI R3, R3, R6, RZ, 0x7 ;  /* 0x0000000603037211 */ /* 0x000fe400078f38ff */
[----:B------:R-:W-:Y:S02]  /*0640*/  MOV R5, R2 ;  /* 0x0000000200057202 */ /* 0x000fe40000000f00 */
[----:B------:R-:W-:Y:S02]  /*0650*/  IADD3 R7, R7, -R4, RZ ;  /* 0x8000000407077210 */ /* 0x000fe40007ffe0ff */
[----:B------:R-:W-:Y:S02]  /*0660*/  LOP3.LUT R3, R3, 0xffff80, RZ, 0xc0, !PT ;  /* 0x00ffff8003037812 */ /* 0x000fe400078ec0ff */
[----:B------:R-:W-:Y:S02]  /*0670*/  @!P2 IADD3 R5, -R5, RZ, RZ ;  /* 0x000000ff0505a210 */ /* 0x000fe40007ffe1ff */
[----:B------:R-:W-:-:S02]  /*0680*/  LOP3.LUT R4, R63, 0x1c, RZ, 0xc0, !PT ;  /* 0x0000001c3f047812 */ /* 0x000fc400078ec0ff */
[----:B------:R-:W-:Y:S02]  /*0690*/  LOP3.LUT R2, R11, 0x20, RZ, 0xfc, !PT ;  /* 0x000000200b027812 */ /* 0x000fe400078efcff */
[----:B------:R-:W-:Y:S02]  /*06a0*/  @!P0 LOP3.LUT R5, RZ, c[0x0][0x178], RZ, 0x33, !PT ;  /* 0x00005e00ff058a12 */ /* 0x000fe400078e33ff */
[----:B------:R-:W-:Y:S02]  /*06b0*/  IADD3 R9, R6, -R3, RZ ;  /* 0x8000000306097210 */ /* 0x000fe40007ffe0ff */
[-C--:B------:R-:W-:Y:S02]  /*06c0*/  LEA R61, R2, R4.reuse, 0x5 ;  /* 0x00000004023d7211 */ /* 0x080fe400078e28ff */
[----:B------:R-:W-:Y:S02]  /*06d0*/  MOV R3, 0x4 ;  /* 0x0000000400037802 */ /* 0x000fe40000000f00 */
[----:B------:R-:W-:-:S02]  /*06e0*/  LEA R2, R5, R4, 0x8 ;  /* 0x0000000405027211 */ /* 0x000fc400078e40ff */
[-C--:B------:R-:W-:Y:S02]  /*06f0*/  LEA R62, R11, R4.reuse, 0x5 ;  /* 0x000000040b3e7211 */ /* 0x080fe400078e28ff */
[-C--:B------:R-:W-:Y:S02]  /*0700*/  LEA R6, R7, R4.reuse, 0x8 ;  /* 0x0000000407067211 */ /* 0x080fe400078e40ff */
[----:B------:R-:W-:Y:S01]  /*0710*/  LEA R8, R9, R4, 0x8 ;  /* 0x0000000409087211 */ /* 0x000fe200078e40ff */
[-C--:B------:R-:W-:Y:S01]  /*0720*/  IMAD.WIDE R4, R2, R3.reuse, c[0x0][0x160] ;  /* 0x0000580002047625 */ /* 0x080fe200078e0203 */
[----:B------:R-:W-:Y:S02]  /*0730*/  SHF.L.U32 R62, R62, 0x2, RZ ;  /* 0x000000023e3e7819 */ /* 0x000fe400000006ff */
[----:B------:R-:W-:Y:S01]  /*0740*/  SHF.L.U32 R61, R61, 0x2, RZ ;  /* 0x000000023d3d7819 */ /* 0x000fe200000006ff */
[-C--:B------:R-:W-:Y:S01]  /*0750*/  IMAD.WIDE R6, R6, R3.reuse, c[0x0][0x168] ;  /* 0x00005a0006067625 */ /* 0x080fe200078e0203 */
[--C-:B------:R-:W-:Y:S01]  /*0760*/  SHF.R.U32.HI R11, RZ, 0x4, R64.reuse ;  /* 0x00000004ff0b7819 */ /* 0x100fe20000011640 */
[----:B------:R1:W-:Y:S01]  /*0770*/  LDGSTS.E.BYPASS.128 [R62], [R4.64] ;  /* 0x00000000043e7fae */ /* 0x0003e2000b901c48 */
[----:B------:R-:W-:Y:S01]  /*0780*/  SHF.R.U32.HI R64, RZ, 0x4, R64 ;  /* 0x00000004ff407819 */ /* 0x000fe20000011640 */
[----:B------:R-:W-:Y:S01]  /*0790*/  IMAD.WIDE R8, R8, R3, c[0x0][0x168] ;  /* 0x00005a0008087625 */ /* 0x000fe200078e0203 */
[----:B------:R-:W-:Y:S01]  /*07a0*/  IADD3 R54, P1, R6, 0x200, RZ ;  /* 0x0000020006367810 */ /* 0x000fe20007f3e0ff */
[----:B------:R-:W0:Y:S01]  /*07b0*/  LDGDEPBAR ;  /* 0x00000000000079af */ /* 0x000e220000000000 */
[----:B------:R-:W-:-:S02]  /*07c0*/  SGXT.U32 R11, R11, 0x4 ;  /* 0x000000040b0b781a */ /* 0x000fc40000000000 */
[----:B------:R-:W-:Y:S01]  /*07d0*/  IADD3 R52, P0, R8, 0x200, RZ ;  /* 0x0000020008347810 */ /* 0x000fe20007f1e0ff */
[----:B------:R2:W-:Y:S01]  /*07e0*/  LDGSTS.E.BYPASS.128 [R62+0x4000], [R6.64] ;  /* 0x04000000063e7fae */ /* 0x0005e2000b901c48 */
[----:B------:R-:W-:Y:S02]  /*07f0*/  IADD3.X R55, RZ, R7, RZ, P1, !PT ;  /* 0x00000007ff377210 */ /* 0x000fe40000ffe4ff */
[----:B------:R-:W-:Y:S01]  /*0800*/  IADD3.X R53, RZ, R9, RZ, P0, !PT ;  /* 0x00000009ff357210 */ /* 0x000fe200007fe4ff */
[----:B------:R1:W-:Y:S01]  /*0810*/  LDGSTS.E.BYPASS.128 [R61+0x4000], [R8.64] ;  /* 0x04000000083d7fae */ /* 0x0003e2000b901c48 */
[----:B------:R-:W-:Y:S02]  /*0820*/  IADD3 R56, P0, R4, 0x200, RZ ;  /* 0x0000020004387810 */ /* 0x000fe40007f1e0ff */
[----:B------:R-:W-:Y:S01]  /*0830*/  LOP3.LUT R2, R10, R11, RZ, 0xfc, !PT ;  /* 0x0000000b0a027212 */ /* 0x000fe200078efcff */
[----:B------:R-:W0:Y:S01]  /*0840*/  LDGDEPBAR ;  /* 0x00000000000079af */ /* 0x000e220000000000 */
[----:B------:R-:W-:-:S03]  /*0850*/  IADD3.X R57, RZ, R5, RZ, P0, !PT ;  /* 0x00000005ff397210 */ /* 0x000fc600007fe4ff */
[----:B------:R-:W-:Y:S06]  /*0860*/  BAR.SYNC 0x0 ;  /* 0x0000000000007b1d */ /* 0x000fec0000000000 */
[----:B------:R-:W-:Y:S01]  /*0870*/  @!PT LDS RZ, [RZ] ;  /* 0x00000000fffff984 */ /* 0x000fe20000000800 */
[----:B------:R-:W-:Y:S01]  /*0880*/  @!PT LDS RZ, [RZ] ;  /* 0x00000000fffff984 */ /* 0x000fe20000000800 */
[----:B------:R-:W-:Y:S01]  /*0890*/  @!PT LDS RZ, [RZ] ;  /* 0x00000000fffff984 */ /* 0x000fe20000000800 */
[----:B------:R1:W-:Y:S04]  /*08a0*/  LDGSTS.E.BYPASS.128 [R62+0x1000], [R4.64+0x80] ;  /* 0x01000080043e7fae */ /* 0x0003e8000b901c48 */
[----:B------:R-:W0:Y:S04]  /*08b0*/  LDGDEPBAR ;  /* 0x00000000000079af */ /* 0x000e280000000000 */
[----:B------:R2:W-:Y:S04]  /*08c0*/  LDGSTS.E.BYPASS.128 [R62+0x6000], [R6.64+0x80] ;  /* 0x06000080063e7fae */ /* 0x0005e8000b901c48 */
[----:B------:R1:W-:Y:S04]  /*08d0*/  LDGSTS.E.BYPASS.128 [R61+0x6000], [R8.64+0x80] ;  /* 0x06000080083d7fae */ /* 0x0003e8000b901c48 */
[----:B------:R-:W0:Y:S04]  /*08e0*/  LDGDEPBAR ;  /* 0x00000000000079af */ /* 0x000e280000000000 */
        /* <DEDUP_REMOVED lines=17> */
[----:B------:R-:W0:Y:S01]  /*0a00*/  LDGDEPBAR ;  /* 0x00000000000079af */ /* 0x000e220000000000 */
[----:B--2---:R-:W-:Y:S01]  /*0a10*/  CS2R R6, SRZ ;  /* 0x0000000000067805 */ /* 0x004fe2000001ff00 */
[----:B------:R-:W-:-:S04]  /*0a20*/  DEPBAR.LE SB0, 0x6 ;  /* 0x000081800000791a */ /* 0x000fc80000000000 */
[----:B-1----:R-:W-:Y:S06]  /*0a30*/  BAR.SYNC 0x0 ;  /* 0x0000000000007b1d */ /* 0x002fec0000000000 */
.L_x_1:
[----:B------:R-:W-:Y:S01]  /*0a40*/  LEA R66, R65, UR6, 0x8 ;  /* 0x0000000641427c11 */ /* 0x000fe2000f8e40ff */
[----:B------:R-:W-:Y:S01]  /*0a50*/  LDS.128 R24, [R60.X4+UR5] ;  /* 0x000000053c187984 */ /* 0x000fe20008004c00 */
[----:B------:R-:W-:Y:S01]  /*0a60*/  IADD3 R59, R59, 0x1, RZ ;  /* 0x000000013b3b7810 */ /* 0x000fe20007ffe0ff */
[----:B------:R-:W-:Y:S01]  /*0a70*/  UIADD3 UR4, UR4, 0x1, URZ ;  /* 0x0000000104047890 */ /* 0x000fe2000fffe03f */
[----:B------:R-:W-:Y:S01]  /*0a80*/  IADD3 R58, R58, 0x20, RZ ;  /* 0x000000203a3a7810 */ /* 0x000fe20007ffe0ff */
[----:B------:R-:W1:Y:S01]  /*0a90*/  LDS.128 R28, [R66] ;  /* 0x00000000421c7984 */ /* 0x000e620000000c00 */
[C---:B------:R-:W-:Y:S01]  /*0aa0*/  ISETP.GE.AND P1, PT, R59.reuse, 0x4, PT ;  /* 0x000000043b00780c */ /* 0x040fe20003f26270 */
[----:B------:R-:W-:Y:S01]  /*0ab0*/  UISETP.GE.AND UP0, UPT, UR4, 0x4, UPT ;  /* 0x000000040400788c */ /* 0x000fe2000bf06270 */
[----:B------:R-:W-:Y:S01]  /*0ac0*/  ISETP.GE.U32.AND P0, PT, R58, 0x80, PT ;  /* 0x000000803a00780c */ /* 0x000fe20003f06070 */
[----:B------:R-:W2:Y:S01]  /*0ad0*/  LDS.128 R32, [R66+0x80] ;  /* 0x0000800042207984 */ /* 0x000ea20000000c00 */
[----:B------:R-:W-:Y:S01]  /*0ae0*/  SEL R59, R59, RZ, !P1 ;  /* 0x000000ff3b3b7207 */ /* 0x000fe20004800000 */
[----:B------:R-:W-:-:S02]  /*0af0*/  USEL UR4, UR4, URZ, !UP0 ;  /* 0x0000003f04047287 */ /* 0x000fc4000c000000 */
[----:B------:R-:W3:Y:S02]  /*0b00*/  LDS.128 R36, [R60.X4+UR5+0x800] ;  /* 0x000800053c247984 */ /* 0x000ee40008004c00 */
[----:B------:R-:W-:Y:S02]  /*0b10*/  ULEA UR6, UR4, 0x4000, 0xd ;  /* 0x0000400004067891 */ /* 0x000fe4000f8e683f */
[----:B------:R-:W4:Y:S04]  /*0b20*/  LDS.128 R40, [R60.X4+UR5+0x880] ;  /* 0x000880053c287984 */ /* 0x000f280008004c00 */
[----:B------:R-:W4:Y:S04]  /*0b30*/  LDS.128 R44, [R60.X4+UR5+0x80] ;  /* 0x000080053c2c7984 */ /* 0x000f280008004c00 */
[----:B------:R-:W-:Y:S04]  /*0b40*/  LDS.128 R48, [R60.X4+UR5+0x10] ;  /* 0x000010053c307984 */ /* 0x000fe80008004c00 */
[----:B------:R-:W-:Y:S01]  /*0b50*/  LDS.128 R8, [R60.X4+UR5+0x90] ;  /* 0x000090053c087984 */ /* 0x000fe20008004c00 */
[----:B-1----:R-:W-:-:S04]  /*0b60*/  FFMA R6, R24, R28, R6 ;  /* 0x0000001c18067223 */ /* 0x002fc80000000006 */
[C---:B------:R-:W-:Y:S01]  /*0b70*/  FFMA R5, R25.reuse, R29, R6 ;  /* 0x0000001d19057223 */ /* 0x040fe20000000006 */
[-C--:B--2---:R-:W-:Y:S01]  /*0b80*/  FFMA R24, R24, R32.reuse, R7 ;  /* 0x0000002018187223 */ /* 0x084fe20000000007 */
[C---:B---3--:R-:W-:Y:S01]  /*0b90*/  FFMA R6, R36.reuse, R32, R19 ;  /* 0x0000002024067223 */ /* 0x048fe20000000013 */
[----:B------:R-:W-:Y:S02]  /*0ba0*/  FFMA R36, R36, R28, R18 ;  /* 0x0000001c24247223 */ /* 0x000fe40000000012 */
[----:B------:R-:W-:Y:S01]  /*0bb0*/  FFMA R25, R25, R33, R24 ;  /* 0x0000002119197223 */ /* 0x000fe20000000018 */
[----:B------:R-:W-:Y:S01]  /*0bc0*/  LDS.128 R16, [R66+0x90] ;  /* 0x0000900042107984 */ /* 0x000fe20000000c00 */
[C---:B----4-:R-:W-:Y:S01]  /*0bd0*/  FFMA R4, R40.reuse, R32, R23 ;  /* 0x0000002028047223 */ /* 0x050fe20000000017 */
[----:B------:R-:W-:Y:S01]  /*0be0*/  FFMA R40, R40, R28, R22 ;  /* 0x0000001c28287223 */ /* 0x000fe20000000016 */
[----:B------:R-:W-:Y:S01]  /*0bf0*/  FFMA R24, R26, R30, R5 ;  /* 0x0000001e1a187223 */ /* 0x000fe20000000005 */
[----:B------:R-:W-:Y:S01]  /*0c00*/  LDS.128 R20, [R60.X4+UR5+0x810] ;  /* 0x000810053c147984 */ /* 0x000fe20008004c00 */
[C---:B------:R-:W-:Y:S01]  /*0c10*/  FFMA R28, R44.reuse, R28, R14 ;  /* 0x0000001c2c1c7223 */ /* 0x040fe2000000000e */
[----:B------:R-:W-:Y:S01]  /*0c20*/  FFMA R32, R44, R32, R15 ;  /* 0x000000202c207223 */ /* 0x000fe2000000000f */
[-C--:B------:R-:W-:Y:S01]  /*0c30*/  FFMA R5, R37, R29.reuse, R36 ;  /* 0x0000001d25057223 */ /* 0x080fe20000000024 */
[----:B------:R-:W1:Y:S01]  /*0c40*/  LDS.128 R12, [R66+0x10] ;  /* 0x00001000420c7984 */ /* 0x000e620000000c00 */
[----:B------:R-:W-:Y:S01]  /*0c50*/  FFMA R7, R41, R29, R40 ;  /* 0x0000001d29077223 */ /* 0x000fe20000000028 */
[-C--:B------:R-:W-:Y:S01]  /*0c60*/  FFMA R37, R37, R33.reuse, R6 ;  /* 0x0000002125257223 */ /* 0x080fe20000000006 */
[----:B------:R-:W-:Y:S01]  /*0c70*/  FFMA R41, R41, R33, R4 ;  /* 0x0000002129297223 */ /* 0x000fe20000000004 */
[C---:B------:R-:W-:Y:S01]  /*0c80*/  FFMA R29, R45.reuse, R29, R28 ;  /* 0x0000001d2d1d7223 */ /* 0x040fe2000000001c */
[----:B------:R-:W-:Y:S01]  /*0c90*/  FFMA R33, R45, R33, R32 ;  /* 0x000000212d217223 */ /* 0x000fe20000000020 */
[-C--:B------:R-:W-:Y:S01]  /*0ca0*/  FFMA R36, R38, R34.reuse, R37 ;  /* 0x0000002226247223 */ /* 0x080fe20000000025 */
[----:B------:R-:W-:Y:S01]  /*0cb0*/  FFMA R28, R42, R34, R41 ;  /* 0x000000222a1c7223 */ /* 0x000fe20000000029 */
[-C--:B------:R-:W-:Y:S01]  /*0cc0*/  FFMA R38, R38, R30.reuse, R5 ;  /* 0x0000001e26267223 */ /* 0x080fe20000000005 */
[----:B------:R-:W-:Y:S01]  /*0cd0*/  FFMA R42, R42, R30, R7 ;  /* 0x0000001e2a2a7223 */ /* 0x000fe20000000007 */
[-C--:B------:R-:W-:Y:S01]  /*0ce0*/  FFMA R26, R26, R34.reuse, R25 ;  /* 0x000000221a1a7223 */ /* 0x080fe20000000019 */
[----:B------:R-:W2:Y:S01]  /*0cf0*/  LDS.128 R4, [R60.X4+UR5+0x890] ;  /* 0x000890053c047984 */ /* 0x000ea20008004c00 */
[C---:B------:R-:W-:Y:S01]  /*0d00*/  FFMA R37, R27.reuse, R31, R24 ;  /* 0x0000001f1b257223 */ /* 0x040fe20000000018 */
[C---:B------:R-:W-:Y:S01]  /*0d10*/  FFMA R34, R46.reuse, R34, R33 ;  /* 0x000000222e227223 */ /* 0x040fe20000000021 */
[----:B------:R-:W-:Y:S01]  /*0d20*/  FFMA R33, R27, R35, R26 ;  /* 0x000000231b217223 */ /* 0x000fe2000000001a */
[C---:B------:R-:W-:Y:S01]  /*0d30*/  FFMA R25, R39.reuse, R31, R38 ;  /* 0x0000001f27197223 */ /* 0x040fe20000000026 */
[----:B------:R-:W-:Y:S01]  /*0d40*/  FFMA R39, R39, R35, R36 ;  /* 0x0000002327277223 */ /* 0x000fe20000000024 */
[----:B------:R-:W-:Y:S01]  /*0d50*/  FFMA R30, R46, R30, R29 ;  /* 0x0000001e2e1e7223 */ /* 0x000fe2000000001d */
[C---:B------:R-:W-:Y:S01]  /*0d60*/  FFMA R27, R43.reuse, R31, R42 ;  /* 0x0000001f2b1b7223 */ /* 0x040fe2000000002a */
[-C--:B------:R-:W-:Y:S01]  /*0d70*/  FFMA R29, R43, R35.reuse, R28 ;  /* 0x000000232b1d7223 */ /* 0x080fe2000000001c */
[C---:B------:R-:W-:Y:S01]  /*0d80*/  FFMA R35, R47.reuse, R35, R34 ;  /* 0x000000232f237223 */ /* 0x040fe20000000022 */
[----:B------:R-:W-:Y:S01]  /*0d90*/  FFMA R31, R47, R31, R30 ;  /* 0x0000001f2f1f7223 */ /* 0x000fe2000000001e */
[----:B------:R-:W-:Y:S04]  /*0da0*/  LDS.128 R40, [R60.X4+UR5+0x20] ;  /* 0x000020053c287984 */ /* 0x000fe80008004c00 */
[----:B------:R-:W3:Y:S01]  /*0db0*/  LDS.128 R44, [R66+0x20] ;  /* 0x00002000422c7984 */ /* 0x000ee20000000c00 */
[C---:B-1----:R-:W-:Y:S01]  /*0dc0*/  FFMA R24, R48.reuse, R12, R37 ;  /* 0x0000000c30187223 */ /* 0x042fe20000000025 */
[----:B------:R-:W-:-:S03]  /*0dd0*/  FFMA R48, R48, R16, R33 ;  /* 0x0000001030307223 */ /* 0x000fc60000000021 */
[C---:B------:R-:W-:Y:S01]  /*0de0*/  FFMA R33, R49.reuse, R13, R24 ;  /* 0x0000000d31217223 */ /* 0x040fe20000000018 */
[C---:B------:R-:W-:Y:S01]  /*0df0*/  FFMA R24, R20.reuse, R16, R39 ;  /* 0x0000001014187223 */ /* 0x040fe20000000027 */
[----:B------:R-:W-:Y:S01]  /*0e00*/  FFMA R20, R20, R12, R25 ;  /* 0x0000000c14147223 */ /* 0x000fe20000000019 */
[-C--:B------:R-:W-:Y:S01]  /*0e10*/  FFMA R49, R49, R17.reuse, R48 ;  /* 0x0000001131317223 */ /* 0x080fe20000000030 */
[C---:B------:R-:W-:Y:S01]  /*0e20*/  FFMA R26, R50.reuse, R14, R33 ;  /* 0x0000000e321a7223 */ /* 0x040fe20000000021 */
[C---:B------:R-:W-:Y:S01]  /*0e30*/  FFMA R37, R21.reuse, R17, R24 ;  /* 0x0000001115257223 */ /* 0x040fe20000000018 */
[----:B------:R-:W-:Y:S01]  /*0e40*/  FFMA R33, R21, R13, R20 ;  /* 0x0000000d15217223 */ /* 0x000fe20000000014 */
[----:B------:R-:W-:Y:S01]  /*0e50*/  FFMA R50, R50, R18, R49 ;  /* 0x0000001232327223 */ /* 0x000fe20000000031 */
[----:B--2---:R-:W-:Y:S01]  /*0e60*/  FFMA R24, R4, R12, R27 ;  /* 0x0000000c04187223 */ /* 0x004fe2000000001b */
[----:B------:R-:W-:Y:S01]  /*0e70*/  FFMA R20, R22, R18, R37 ;  /* 0x0000001216147223 */ /* 0x000fe20000000025 */
[----:B------:R-:W-:Y:S01]  /*0e80*/  FFMA R4, R4, R16, R29 ;  /* 0x0000001004047223 */ /* 0x000fe2000000001d */
[----:B------:R-:W-:Y:S01]  /*0e90*/  FFMA R22, R22, R14, R33 ;  /* 0x0000000e16167223 */ /* 0x000fe20000000021 */
[C---:B------:R-:W-:Y:S01]  /*0ea0*/  FFMA R16, R8.reuse, R16, R35 ;  /* 0x0000001008107223 */ /* 0x040fe20000000023 */
[C---:B------:R-:W-:Y:S01]  /*0eb0*/  FFMA R21, R51.reuse, R15, R26 ;  /* 0x0000000f33157223 */ /* 0x040fe2000000001a */
[----:B------:R-:W-:Y:S01]  /*0ec0*/  FFMA R25, R51, R19, R50 ;  /* 0x0000001333197223 */ /* 0x000fe20000000032 */
[----:B------:R-:W1:Y:S01]  /*0ed0*/  LDS.128 R32, [R60.X4+UR5+0x820] ;  /* 0x000820053c207984 */ /* 0x000e620008004c00 */
[----:B------:R-:W-:Y:S01]  /*0ee0*/  FFMA R8, R8, R12, R31 ;  /* 0x0000000c08087223 */ /* 0x000fe2000000001f */
[C---:B------:R-:W-:Y:S01]  /*0ef0*/  FFMA R27, R5.reuse, R13, R24 ;  /* 0x0000000d051b7223 */ /* 0x040fe20000000018 */
[-C--:B------:R-:W-:Y:S01]  /*0f00*/  FFMA R5, R5, R17.reuse, R4 ;  /* 0x0000001105057223 */ /* 0x080fe20000000004 */
[----:B------:R-:W2:Y:S01]  /*0f10*/  LDS.128 R36, [R60.X4+UR5+0x8a0] ;  /* 0x0008a0053c247984 */ /* 0x000ea20008004c00 */
[C---:B------:R-:W-:Y:S01]  /*0f20*/  FFMA R17, R9.reuse, R17, R16 ;  /* 0x0000001109117223 */ /* 0x040fe20000000010 */
[----:B------:R-:W-:Y:S01]  /*0f30*/  FFMA R9, R9, R13, R8 ;  /* 0x0000000d09097223 */ /* 0x000fe20000000008 */
[C---:B------:R-:W-:Y:S01]  /*0f40*/  FFMA R4, R6.reuse, R18, R5 ;  /* 0x0000001206047223 */ /* 0x040fe20000000005 */
[----:B------:R-:W4:Y:S01]  /*0f50*/  LDS.128 R48, [R66+0xa0] ;  /* 0x0000a00042307984 */ /* 0x000f220000000c00 */
[----:B------:R-:W-:Y:S01]  /*0f60*/  FFMA R6, R6, R14, R27 ;  /* 0x0000000e06067223 */ /* 0x000fe2000000001b */
[----:B------:R-:W-:Y:S01]  /*0f70*/  FFMA R18, R10, R18, R17 ;  /* 0x000000120a127223 */ /* 0x000fe20000000011 */
[-C--:B------:R-:W-:Y:S01]  /*0f80*/  FFMA R5, R23, R15.reuse, R22 ;  /* 0x0000000f17057223 */ /* 0x080fe20000000016 */
[----:B------:R-:W4:Y:S01]  /*0f90*/  LDS.128 R28, [R60.X4+UR5+0xa0] ;  /* 0x0000a0053c1c7984 */ /* 0x000f220008004c00 */
[C---:B------:R-:W-:Y:S01]  /*0fa0*/  FFMA R13, R7.reuse, R15, R6 ;  /* 0x0000000f070d7223 */ /* 0x040fe20000000006 */
[-C--:B------:R-:W-:Y:S01]  /*0fb0*/  FFMA R7, R7, R19.reuse, R4 ;  /* 0x0000001307077223 */ /* 0x080fe20000000004 */
[----:B---3--:R-:W-:Y:S01]  /*0fc0*/  FFMA R4, R40, R44, R21 ;  /* 0x0000002c28047223 */ /* 0x008fe20000000015 */
[-C--:B------:R-:W-:Y:S01]  /*0fd0*/  FFMA R23, R23, R19.reuse, R20 ;  /* 0x0000001317177223 */ /* 0x080fe20000000014 */
[----:B------:R-:W-:Y:S01]  /*0fe0*/  FFMA R10, R10, R14, R9 ;  /* 0x0000000e0a0a7223 */ /* 0x000fe20000000009 */
[----:B------:R-:W-:Y:S01]  /*0ff0*/  FFMA R19, R11, R19, R18 ;  /* 0x000000130b137223 */ /* 0x000fe20000000012 */
[----:B------:R-:W-:-:S02]  /*1000*/  FFMA R9, R41, R45, R4 ;  /* 0x0000002d29097223 */ /* 0x000fc40000000004 */
[----:B------:R-:W-:Y:S01]  /*1010*/  FFMA R11, R11, R15, R10 ;  /* 0x0000000f0b0b7223 */ /* 0x000fe2000000000a */
[-C--:B-1----:R-:W-:Y:S01]  /*1020*/  FFMA R6, R32, R44.reuse, R5 ;  /* 0x0000002c20067223 */ /* 0x082fe20000000005 */
[----:B--2---:R-:W-:Y:S02]  /*1030*/  FFMA R4, R36, R44, R13 ;  /* 0x0000002c24047223 */ /* 0x004fe4000000000d */
[----:B------:R-:W-:Y:S01]  /*1040*/  LDS.128 R12, [R60.X4+UR5+0x30] ;  /* 0x000030053c0c7984 */ /* 0x000fe20008004c00 */
[-C--:B----4-:R-:W-:Y:S01]  /*1050*/  FFMA R32, R32, R48.reuse, R23 ;  /* 0x0000003020207223 */ /* 0x090fe20000000017 */
[-C--:B------:R-:W-:Y:S01]  /*1060*/  FFMA R36, R36, R48.reuse, R7 ;  /* 0x0000003024247223 */ /* 0x080fe20000000007 */
[-C--:B------:R-:W-:Y:S01]  /*1070*/  FFMA R40, R40, R48.reuse, R25 ;  /* 0x0000003028287223 */ /* 0x080fe20000000019 */
[-C--:B------:R-:W-:Y:S01]  /*1080*/  FFMA R7, R33, R45.reuse, R6 ;  /* 0x0000002d21077223 */ /* 0x080fe20000000006 */
[C---:B------:R-:W-:Y:S01]  /*1090*/  FFMA R48, R28.reuse, R48, R19 ;  /* 0x000000301c307223 */ /* 0x040fe20000000013 */
[----:B------:R-:W-:Y:S01]  /*10a0*/  FFMA R5, R37, R45, R4 ;  /* 0x0000002d25057223 */ /* 0x000fe20000000004 */
[----:B------:R-:W1:Y:S01]  /*10b0*/  LDS.128 R16, [R66+0x30] ;  /* 0x0000300042107984 */ /* 0x000e620000000c00 */
[-C--:B------:R-:W-:Y:S01]  /*10c0*/  FFMA R33, R33, R49.reuse, R32 ;  /* 0x0000003121217223 */ /* 0x080fe20000000020 */
[-C--:B------:R-:W-:Y:S01]  /*10d0*/  FFMA R37, R37, R49.reuse, R36 ;  /* 0x0000003125257223 */ /* 0x080fe20000000024 */
[----:B------:R-:W-:Y:S01]  /*10e0*/  FFMA R44, R28, R44, R11 ;  /* 0x0000002c1c2c7223 */ /* 0x000fe2000000000b */
[----:B------:R-:W2:Y:S01]  /*10f0*/  LDS.128 R20, [R66+0xb0] ;  /* 0x0000b00042147984 */ /* 0x000ea20000000c00 */
[-C--:B------:R-:W-:Y:S01]  /*1100*/  FFMA R28, R34, R50.reuse, R33 ;  /* 0x00000032221c7223 */ /* 0x080fe20000000021 */
[----:B------:R-:W-:Y:S01]  /*1110*/  FFMA R32, R38, R50, R37 ;  /* 0x0000003226207223 */ /* 0x000fe20000000025 */
[-C--:B------:R-:W-:Y:S01]  /*1120*/  FFMA R34, R34, R46.reuse, R7 ;  /* 0x0000002e22227223 */ /* 0x080fe20000000007 */
[----:B------:R-:W3:Y:S01]  /*1130*/  LDS.128 R24, [R60.X4+UR5+0x830] ;  /* 0x000830053c187984 */ /* 0x000ee20008004c00 */
[-C--:B------:R-:W-:Y:S01]  /*1140*/  FFMA R38, R38, R46.reuse, R5 ;  /* 0x0000002e26267223 */ /* 0x080fe20000000005 */
[----:B------:R-:W-:Y:S01]  /*1150*/  FFMA R41, R41, R49, R40 ;  /* 0x0000003129297223 */ /* 0x000fe20000000028 */
[C---:B------:R-:W-:Y:S01]  /*1160*/  FFMA R40, R42.reuse, R46, R9 ;  /* 0x0000002e2a287223 */ /* 0x040fe20000000009 */
[----:B------:R-:W4:Y:S01]  /*1170*/  LDS.128 R4, [R60.X4+UR5+0x8b0] ;  /* 0x0008b0053c047984 */ /* 0x000f220008004c00 */
[C---:B------:R-:W-:Y:S01]  /*1180*/  FFMA R45, R29.reuse, R45, R44 ;  /* 0x0000002d1d2d7223 */ /* 0x040fe2000000002c */
[----:B------:R-:W-:Y:S01]  /*1190*/  FFMA R29, R29, R49, R48 ;  /* 0x000000311d1d7223 */ /* 0x000fe20000000030 */
[----:B------:R-:W-:Y:S01]  /*11a0*/  FFMA R42, R42, R50, R41 ;  /* 0x000000322a2a7223 */ /* 0x000fe20000000029 */
[----:B------:R-:W4:Y:S01]  /*11b0*/  LDS.128 R8, [R60.X4+UR5+0xb0] ;  /* 0x0000b0053c087984 */ /* 0x000f220008004c00 */
[C---:B------:R-:W-:Y:S01]  /*11c0*/  FFMA R46, R30.reuse, R46, R45 ;  /* 0x0000002e1e2e7223 */ /* 0x040fe2000000002d */
[----:B------:R-:W-:Y:S01]  /*11d0*/  FFMA R30, R30, R50, R29 ;  /* 0x000000321e1e7223 */ /* 0x000fe2000000001d */
[C---:B------:R-:W-:Y:S01]  /*11e0*/  FFMA R29, R43.reuse, R47, R40 ;  /* 0x0000002f2b1d7223 */ /* 0x040fe20000000028 */
[----:B------:R-:W-:Y:S01]  /*11f0*/  FFMA R43, R43, R51, R42 ;  /* 0x000000332b2b7223 */ /* 0x000fe2000000002a */
[C---:B------:R-:W-:Y:S01]  /*1200*/  FFMA R37, R35.reuse, R47, R34 ;  /* 0x0000002f23257223 */ /* 0x040fe20000000022 */
[----:B------:R-:W-:Y:S01]  /*1210*/  FFMA R35, R35, R51, R28 ;  /* 0x0000003323237223 */ /* 0x000fe2000000001c */
[C---:B------:R-:W-:Y:S01]  /*1220*/  FFMA R33, R39.reuse, R47, R38 ;  /* 0x0000002f27217223 */ /* 0x040fe20000000026 */
[-C--:B------:R-:W-:Y:S01]  /*1230*/  FFMA R39, R39, R51.reuse, R32 ;  /* 0x0000003327277223 */ /* 0x080fe20000000020 */
[C---:B------:R-:W-:Y:S01]  /*1240*/  FFMA R51, R31.reuse, R51, R30 ;  /* 0x000000331f337223 */ /* 0x040fe2000000001e */
[----:B------:R-:W-:-:S02]  /*1250*/  FFMA R31, R31, R47, R46 ;  /* 0x0000002f1f1f7223 */ /* 0x000fc4000000002e */
[----:B------:R-:W-:Y:S01]  /*1260*/  LDS.128 R44, [R60.X4+UR5+0x8c0] ;  /* 0x0008c0053c2c7984 */ /* 0x000fe20008004c00 */
[C---:B-1----:R-:W-:Y:S01]  /*1270*/  FFMA R28, R12.reuse, R16, R29 ;  /* 0x000000100c1c7223 */ /* 0x042fe2000000001d */
[----:B--2---:R-:W-:-:S03]  /*1280*/  FFMA R30, R12, R20, R43 ;  /* 0x000000140c1e7223 */ /* 0x004fc6000000002b */
[C---:B------:R-:W-:Y:S01]  /*1290*/  FFMA R29, R13.reuse, R17, R28 ;  /* 0x000000110d1d7223 */ /* 0x040fe2000000001c */
[----:B------:R-:W-:Y:S01]  /*12a0*/  LDS.128 R40, [R66+0xc0] ;  /* 0x0000c00042287984 */ /* 0x000fe20000000c00 */
[C---:B---3--:R-:W-:Y:S01]  /*12b0*/  FFMA R12, R24.reuse, R20, R35 ;  /* 0x00000014180c7223 */ /* 0x048fe20000000023 */
[----:B------:R-:W-:Y:S01]  /*12c0*/  FFMA R24, R24, R16, R37 ;  /* 0x0000001018187223 */ /* 0x000fe20000000025 */
[-C--:B------:R-:W-:Y:S02]  /*12d0*/  FFMA R13, R13, R21.reuse, R30 ;  /* 0x000000150d0d7223 */ /* 0x080fe4000000001e */
[C---:B------:R-:W-:Y:S01]  /*12e0*/  FFMA R35, R25.reuse, R21, R12 ;  /* 0x0000001519237223 */ /* 0x040fe2000000000c */
[C---:B----4-:R-:W-:Y:S01]  /*12f0*/  FFMA R36, R4.reuse, R20, R39 ;  /* 0x0000001404247223 */ /* 0x050fe20000000027 */
[-C--:B------:R-:W-:Y:S01]  /*1300*/  FFMA R4, R4, R16.reuse, R33 ;  /* 0x0000001004047223 */ /* 0x080fe20000000021 */
[-C--:B------:R-:W-:Y:S01]  /*1310*/  FFMA R25, R25, R17.reuse, R24 ;  /* 0x0000001119197223 */ /* 0x080fe20000000018 */
[----:B------:R-:W-:Y:S01]  /*1320*/  FFMA R16, R8, R16, R31 ;  /* 0x0000001008107223 */ /* 0x000fe2000000001f */
[----:B------:R-:W-:Y:S01]  /*1330*/  FFMA R12, R14, R18, R29 ;  /* 0x000000120e0c7223 */ /* 0x000fe2000000001d */
[----:B------:R-:W-:Y:S01]  /*1340*/  FFMA R24, R26, R22, R35 ;  /* 0x000000161a187223 */ /* 0x000fe20000000023 */
[----:B------:R-:W-:Y:S01]  /*1350*/  FFMA R8, R8, R20, R51 ;  /* 0x0000001408087223 */ /* 0x000fe20000000033 */
[----:B------:R-:W-:Y:S01]  /*1360*/  LDS.128 R32, [R60.X4+UR5+0x40] ;  /* 0x000040053c207984 */ /* 0x000fe20008004c00 */
[----:B------:R-:W-:Y:S01]  /*1370*/  FFMA R14, R14, R22, R13 ;  /* 0x000000160e0e7223 */ /* 0x000fe2000000000d */
[C---:B------:R-:W-:Y:S01]  /*1380*/  FFMA R13, R5.reuse, R17, R4 ;  /* 0x00000011050d7223 */ /* 0x040fe20000000004 */
[-C--:B------:R-:W-:Y:S01]  /*1390*/  FFMA R5, R5, R21.reuse, R36 ;  /* 0x0000001505057223 */ /* 0x080fe20000000024 */
[----:B------:R-:W1:Y:S01]  /*13a0*/  LDS.128 R48, [R66+0x40] ;  /* 0x0000400042307984 */ /* 0x000e620000000c00 */
[C---:B------:R-:W-:Y:S01]  /*13b0*/  FFMA R21, R9.reuse, R21, R8 ;  /* 0x0000001509157223 */ /* 0x040fe20000000008 */
[----:B------:R-:W-:Y:S01]  /*13c0*/  FFMA R9, R9, R17, R16 ;  /* 0x0000001109097223 */ /* 0x000fe20000000010 */
[----:B------:R-:W-:Y:S01]  /*13d0*/  FFMA R26, R26, R18, R25 ;  /* 0x000000121a1a7223 */ /* 0x000fe20000000019 */
[----:B------:R-:W2:Y:S01]  /*13e0*/  LDS.128 R28, [R60.X4+UR5+0x840] ;  /* 0x000840053c1c7984 */ /* 0x000ea20008004c00 */
[C---:B------:R-:W-:Y:S01]  /*13f0*/  FFMA R4, R6.reuse, R22, R5 ;  /* 0x0000001606047223 */ /* 0x040fe20000000005 */
[-C--:B------:R-:W-:Y:S01]  /*1400*/  FFMA R6, R6, R18.reuse, R13 ;  /* 0x0000001206067223 */ /* 0x080fe2000000000d */
[C---:B------:R-:W-:Y:S01]  /*1410*/  FFMA R18, R10.reuse, R18, R9 ;  /* 0x000000120a127223 */ /* 0x040fe20000000009 */
[----:B------:R-:W3:Y:S01]  /*1420*/  LDS.128 R36, [R60.X4+UR5+0xc0] ;  /* 0x0000c0053c247984 */ /* 0x000ee20008004c00 */
[C---:B------:R-:W-:Y:S01]  /*1430*/  FFMA R9, R15.reuse, R19, R12 ;  /* 0x000000130f097223 */ /* 0x040fe2000000000c */
[----:B------:R-:W-:Y:S01]  /*1440*/  FFMA R17, R15, R23, R14 ;  /* 0x000000170f117223 */ /* 0x000fe2000000000e */
[C---:B------:R-:W-:Y:S01]  /*1450*/  FFMA R15, R27.reuse, R19, R26 ;  /* 0x000000131b0f7223 */ /* 0x040fe2000000001a */
[----:B------:R-:W-:Y:S01]  /*1460*/  FFMA R27, R27, R23, R24 ;  /* 0x000000171b1b7223 */ /* 0x000fe20000000018 */
[C---:B------:R-:W-:Y:S01]  /*1470*/  FFMA R13, R7.reuse, R19, R6 ;  /* 0x00000013070d7223 */ /* 0x040fe20000000006 */
[----:B------:R-:W-:Y:S01]  /*1480*/  FFMA R10, R10, R22, R21 ;  /* 0x000000160a0a7223 */ /* 0x000fe20000000015 */
[----:B------:R-:W-:Y:S01]  /*1490*/  FFMA R7, R7, R23, R4 ;  /* 0x0000001707077223 */ /* 0x000fe20000000004 */
[----:B------:R-:W-:-:S02]  /*14a0*/  FFMA R19, R11, R19, R18 ;  /* 0x000000130b137223 */ /* 0x000fc40000000012 */
[----:B------:R-:W-:Y:S02]  /*14b0*/  FFMA R5, R11, R23, R10 ;  /* 0x000000170b057223 */ /* 0x000fe4000000000a */
[----:B------:R-:W-:Y:S01]  /*14c0*/  LDS.128 R20, [R66+0xd0] ;  /* 0x0000d00042147984 */ /* 0x000fe20000000c00 */
[C---:B-1----:R-:W-:Y:S01]  /*14d0*/  FFMA R6, R32.reuse, R48, R9 ;  /* 0x0000003020067223 */ /* 0x042fe20000000009 */
[-C--:B------:R-:W-:Y:S01]  /*14e0*/  FFMA R32, R32, R40.reuse, R17 ;  /* 0x0000002820207223 */ /* 0x080fe20000000011 */
[C---:B--2---:R-:W-:Y:S01]  /*14f0*/  FFMA R4, R28.reuse, R40, R27 ;  /* 0x000000281c047223 */ /* 0x044fe2000000001b */
[----:B------:R-:W-:Y:S01]  /*1500*/  FFMA R28, R28, R48, R15 ;  /* 0x000000301c1c7223 */ /* 0x000fe2000000000f */
[C---:B------:R-:W-:Y:S01]  /*1510*/  FFMA R9, R33.reuse, R49, R6 ;  /* 0x0000003121097223 */ /* 0x040fe20000000006 */
[-C--:B------:R-:W-:Y:S01]  /*1520*/  FFMA R33, R33, R41.reuse, R32 ;  /* 0x0000002921217223 */ /* 0x080fe20000000020 */
[C---:B------:R-:W-:Y:S01]  /*1530*/  FFMA R11, R29.reuse, R41, R4 ;  /* 0x000000291d0b7223 */ /* 0x040fe20000000004 */
[-C--:B------:R-:W-:Y:S01]  /*1540*/  FFMA R29, R29, R49.reuse, R28 ;  /* 0x000000311d1d7223 */ /* 0x080fe2000000001c */
[----:B------:R-:W-:Y:S01]  /*1550*/  FFMA R28, R34, R50, R9 ;  /* 0x00000032221c7223 */ /* 0x000fe20000000009 */
[----:B------:R-:W-:Y:S01]  /*1560*/  LDS.128 R24, [R66+0x50] ;  /* 0x0000500042187984 */ /* 0x000fe20000000c00 */
[----:B------:R-:W-:Y:S01]  /*1570*/  FFMA R32, R30, R42, R11 ;  /* 0x0000002a1e207223 */ /* 0x000fe2000000000b */
[C---:B------:R-:W-:Y:S01]  /*1580*/  FFMA R4, R44.reuse, R40, R7 ;  /* 0x000000282c047223 */ /* 0x040fe20000000007 */
[-C--:B------:R-:W-:Y:S01]  /*1590*/  FFMA R44, R44, R48.reuse, R13 ;  /* 0x000000302c2c7223 */ /* 0x080fe2000000000d */
[----:B------:R-:W1:Y:S01]  /*15a0*/  LDS.128 R8, [R60.X4+UR5+0x50] ;  /* 0x000050053c087984 */ /* 0x000e620008004c00 */
[C---:B---3--:R-:W-:Y:S01]  /*15b0*/  FFMA R48, R36.reuse, R48, R19 ;  /* 0x0000003024307223 */ /* 0x048fe20000000013 */
[----:B------:R-:W-:Y:S01]  /*15c0*/  FFMA R36, R36, R40, R5 ;  /* 0x0000002824247223 */ /* 0x000fe20000000005 */
[C---:B------:R-:W-:Y:S01]  /*15d0*/  FFMA R17, R45.reuse, R49, R44 ;  /* 0x000000312d117223 */ /* 0x040fe2000000002c */
[----:B------:R-:W2:Y:S01]  /*15e0*/  LDS.128 R12, [R60.X4+UR5+0x850] ;  /* 0x000850053c0c7984 */ /* 0x000ea20008004c00 */
[-C--:B------:R-:W-:Y:S01]  /*15f0*/  FFMA R45, R45, R41.reuse, R4 ;  /* 0x000000292d2d7223 */ /* 0x080fe20000000004 */
[C---:B------:R-:W-:Y:S01]  /*1600*/  FFMA R41, R37.reuse, R41, R36 ;  /* 0x0000002925297223 */ /* 0x040fe20000000024 */
[----:B------:R-:W-:Y:S01]  /*1610*/  FFMA R37, R37, R49, R48 ;  /* 0x0000003125257223 */ /* 0x000fe20000000030 */
[----:B------:R-:W3:Y:S01]  /*1620*/  LDS.128 R4, [R60.X4+UR5+0x8d0] ;  /* 0x0008d0053c047984 */ /* 0x000ee20008004c00 */
[C---:B------:R-:W-:Y:S01]  /*1630*/  FFMA R36, R46.reuse, R42, R45 ;  /* 0x0000002a2e247223 */ /* 0x040fe2000000002d */
[----:B------:R-:W-:Y:S01]  /*1640*/  FFMA R46, R46, R50, R17 ;  /* 0x000000322e2e7223 */ /* 0x000fe20000000011 */
[----:B------:R-:W-:Y:S01]  /*1650*/  FFMA R34, R34, R42, R33 ;  /* 0x0000002a22227223 */ /* 0x000fe20000000021 */
[----:B------:R-:W4:Y:S01]  /*1660*/  LDS.128 R16, [R60.X4+UR5+0xd0] ;  /* 0x0000d0053c107984 */ /* 0x000f220008004c00 */
[-C--:B------:R-:W-:Y:S01]  /*1670*/  FFMA R30, R30, R50.reuse, R29 ;  /* 0x000000321e1e7223 */ /* 0x080fe2000000001d */
[C---:B------:R-:W-:Y:S01]  /*1680*/  FFMA R50, R38.reuse, R50, R37 ;  /* 0x0000003226327223 */ /* 0x040fe20000000025 */
[C---:B------:R-:W-:Y:S01]  /*1690*/  FFMA R37, R35.reuse, R51, R28 ;  /* 0x0000003323257223 */ /* 0x040fe2000000001c */
[----:B------:R-:W-:Y:S01]  /*16a0*/  FFMA R35, R35, R43, R34 ;  /* 0x0000002b23237223 */ /* 0x000fe20000000022 */
[C---:B------:R-:W-:Y:S01]  /*16b0*/  FFMA R33, R31.reuse, R51, R30 ;  /* 0x000000331f217223 */ /* 0x040fe2000000001e */
[----:B------:R-:W-:Y:S01]  /*16c0*/  FFMA R31, R31, R43, R32 ;  /* 0x0000002b1f1f7223 */ /* 0x000fe20000000020 */
[----:B------:R-:W-:Y:S01]  /*16d0*/  FFMA R38, R38, R42, R41 ;  /* 0x0000002a26267223 */ /* 0x000fe20000000029 */
[C---:B------:R-:W-:Y:S01]  /*16e0*/  FFMA R29, R47.reuse, R51, R46 ;  /* 0x000000332f1d7223 */ /* 0x040fe2000000002e */
[----:B------:R-:W-:-:S02]  /*16f0*/  FFMA R47, R47, R43, R36 ;  /* 0x0000002b2f2f7223 */ /* 0x000fc40000000024 */
[C---:B------:R-:W-:Y:S01]  /*1700*/  FFMA R43, R39.reuse, R43, R38 ;  /* 0x0000002b272b7223 */ /* 0x040fe20000000026 */
[----:B------:R-:W-:Y:S02]  /*1710*/  FFMA R39, R39, R51, R50 ;  /* 0x0000003327277223 */ /* 0x000fe40000000032 */
[----:B------:R-:W-:Y:S01]  /*1720*/  LDS.128 R48, [R60.X4+UR5+0xe0] ;  /* 0x0000e0053c307984 */ /* 0x000fe20008004c00 */
[C---:B-1----:R-:W-:Y:S01]  /*1730*/  FFMA R28, R8.reuse, R24, R37 ;  /* 0x00000018081c7223 */ /* 0x042fe20000000025 */
[----:B------:R-:W-:-:S03]  /*1740*/  FFMA R8, R8, R20, R35 ;  /* 0x0000001408087223 */ /* 0x000fc60000000023 */
[C---:B------:R-:W-:Y:S01]  /*1750*/  FFMA R35, R9.reuse, R25, R28 ;  /* 0x0000001909237223 */ /* 0x040fe2000000001c */
[-C--:B------:R-:W-:Y:S01]  /*1760*/  FFMA R9, R9, R21.reuse, R8 ;  /* 0x0000001509097223 */ /* 0x080fe20000000008 */
[C---:B--2---:R-:W-:Y:S01]  /*1770*/  FFMA R28, R12.reuse, R20, R31 ;  /* 0x000000140c1c7223 */ /* 0x044fe2000000001f */
[----:B------:R-:W-:Y:S01]  /*1780*/  FFMA R12, R12, R24, R33 ;  /* 0x000000180c0c7223 */ /* 0x000fe20000000021 */
[C---:B------:R-:W-:Y:S01]  /*1790*/  FFMA R8, R10.reuse, R26, R35 ;  /* 0x0000001a0a087223 */ /* 0x040fe20000000023 */
[----:B------:R-:W-:Y:S01]  /*17a0*/  FFMA R10, R10, R22, R9 ;  /* 0x000000160a0a7223 */ /* 0x000fe20000000009 */
[C---:B------:R-:W-:Y:S01]  /*17b0*/  FFMA R9, R13.reuse, R21, R28 ;  /* 0x000000150d097223 */ /* 0x040fe2000000001c */
[----:B------:R-:W-:Y:S01]  /*17c0*/  FFMA R13, R13, R25, R12 ;  /* 0x000000190d0d7223 */ /* 0x000fe2000000000c */
[C---:B---3--:R-:W-:Y:S01]  /*17d0*/  FFMA R12, R4.reuse, R20, R47 ;  /* 0x00000014040c7223 */ /* 0x048fe2000000002f */
[----:B------:R-:W-:Y:S01]  /*17e0*/  FFMA R28, R4, R24, R29 ;  /* 0x00000018041c7223 */ /* 0x000fe2000000001d */
[----:B------:R-:W-:Y:S01]  /*17f0*/  FFMA R4, R14, R22, R9 ;  /* 0x000000160e047223 */ /* 0x000fe20000000009 */
[C---:B----4-:R-:W-:Y:S01]  /*1800*/  FFMA R20, R16.reuse, R20, R43 ;  /* 0x0000001410147223 */ /* 0x050fe2000000002b */
[C---:B------:R-:W-:Y:S01]  /*1810*/  FFMA R9, R5.reuse, R21, R12 ;  /* 0x0000001505097223 */ /* 0x040fe2000000000c */
[----:B------:R-:W-:Y:S01]  /*1820*/  FFMA R16, R16, R24, R39 ;  /* 0x0000001810107223 */ /* 0x000fe20000000027 */
[----:B------:R-:W-:Y:S01]  /*1830*/  FFMA R5, R5, R25, R28 ;  /* 0x0000001905057223 */ /* 0x000fe2000000001c */
[----:B------:R-:W-:Y:S01]  /*1840*/  LDS.128 R36, [R66+0xe0] ;  /* 0x0000e00042247984 */ /* 0x000fe20000000c00 */
[C---:B------:R-:W-:Y:S01]  /*1850*/  FFMA R21, R17.reuse, R21, R20 ;  /* 0x0000001511157223 */ /* 0x040fe20000000014 */
[----:B------:R-:W-:Y:S01]  /*1860*/  FFMA R12, R6, R22, R9 ;  /* 0x00000016060c7223 */ /* 0x000fe20000000009 */
[----:B------:R-:W-:Y:S01]  /*1870*/  FFMA R17, R17, R25, R16 ;  /* 0x0000001911117223 */ /* 0x000fe20000000010 */
[----:B------:R-:W1:Y:S01]  /*1880*/  LDS.128 R40, [R60.X4+UR5+0x860] ;  /* 0x000860053c287984 */ /* 0x000e620008004c00 */
[-C--:B------:R-:W-:Y:S01]  /*1890*/  FFMA R14, R14, R26.reuse, R13 ;  /* 0x0000001a0e0e7223 */ /* 0x080fe2000000000d */
[-C--:B------:R-:W-:Y:S01]  /*18a0*/  FFMA R6, R6, R26.reuse, R5 ;  /* 0x0000001a06067223 */ /* 0x080fe20000000005 */
[C---:B------:R-:W-:Y:S01]  /*18b0*/  FFMA R26, R18.reuse, R26, R17 ;  /* 0x0000001a121a7223 */ /* 0x040fe20000000011 */
[----:B------:R-:W2:Y:S01]  /*18c0*/  LDS.128 R44, [R60.X4+UR5+0x8e0] ;  /* 0x0008e0053c2c7984 */ /* 0x000ea20008004c00 */
[C---:B------:R-:W-:Y:S01]  /*18d0*/  FFMA R5, R11.reuse, R27, R8 ;  /* 0x0000001b0b057223 */ /* 0x040fe20000000008 */
[----:B------:R-:W-:Y:S01]  /*18e0*/  FFMA R13, R11, R23, R10 ;  /* 0x000000170b0d7223 */ /* 0x000fe2000000000a */
[----:B------:R-:W-:Y:S01]  /*18f0*/  FFMA R18, R18, R22, R21 ;  /* 0x0000001612127223 */ /* 0x000fe20000000015 */
[----:B------:R-:W-:Y:S01]  /*1900*/  LDS.128 R28, [R60.X4+UR5+0x60] ;  /* 0x000060053c1c7984 */ /* 0x000fe20008004c00 */
[-C--:B------:R-:W-:Y:S01]  /*1910*/  FFMA R9, R15, R27.reuse, R14 ;  /* 0x0000001b0f097223 */ /* 0x080fe2000000000e */
[----:B------:R-:W-:Y:S01]  /*1920*/  FFMA R11, R7, R27, R6 ;  /* 0x0000001b070b7223 */ /* 0x000fe20000000006 */
[-C--:B------:R-:W-:Y:S01]  /*1930*/  FFMA R15, R15, R23.reuse, R4 ;  /* 0x000000170f0f7223 */ /* 0x080fe20000000004 */
[----:B------:R-:W3:Y:S01]  /*1940*/  LDS.128 R32, [R66+0x60] ;  /* 0x0000600042207984 */ /* 0x000ee20000000c00 */
[-C--:B------:R-:W-:Y:S01]  /*1950*/  FFMA R7, R7, R23.reuse, R12 ;  /* 0x0000001707077223 */ /* 0x080fe2000000000c */
[C---:B------:R-:W-:Y:S01]  /*1960*/  FFMA R23, R19.reuse, R23, R18 ;  /* 0x0000001713177223 */ /* 0x040fe20000000012 */
[----:B------:R-:W-:Y:S01]  /*1970*/  FFMA R19, R19, R27, R26 ;  /* 0x0000001b13137223 */ /* 0x000fe2000000001a */
[-C--:B-1----:R-:W-:Y:S01]  /*1980*/  FFMA R18, R40, R36.reuse, R15 ;  /* 0x0000002428127223 */ /* 0x082fe2000000000f */
[----:B--2---:R-:W-:Y:S01]  /*1990*/  FFMA R20, R44, R36, R7 ;  /* 0x000000242c147223 */ /* 0x004fe20000000007 */
[-C--:B---3--:R-:W-:Y:S01]  /*19a0*/  FFMA R16, R28, R32.reuse, R5 ;  /* 0x000000201c107223 */ /* 0x088fe20000000005 */
[-C--:B------:R-:W-:Y:S01]  /*19b0*/  FFMA R40, R40, R32.reuse, R9 ;  /* 0x0000002028287223 */ /* 0x080fe20000000009 */
[----:B------:R-:W-:Y:S01]  /*19c0*/  FFMA R44, R44, R32, R11 ;  /* 0x000000202c2c7223 */ /* 0x000fe2000000000b */
[----:B------:R-:W-:Y:S01]  /*19d0*/  LDS.128 R4, [R60.X4+UR5+0x70] ;  /* 0x000070053c047984 */ /* 0x000fe20008004c00 */
[-C--:B------:R-:W-:Y:S01]  /*19e0*/  FFMA R28, R28, R36.reuse, R13 ;  /* 0x000000241c1c7223 */ /* 0x080fe2000000000d */
[C---:B------:R-:W-:Y:S01]  /*19f0*/  FFMA R36, R48.reuse, R36, R23 ;  /* 0x0000002430247223 */ /* 0x040fe20000000017 */
[-C--:B------:R-:W-:Y:S01]  /*1a00*/  FFMA R23, R41, R33.reuse, R40 ;  /* 0x0000002129177223 */ /* 0x080fe20000000028 */
[----:B------:R-:W1:Y:S01]  /*1a10*/  LDS.128 R8, [R66+0x70] ;  /* 0x0000700042087984 */ /* 0x000e620000000c00 */
[----:B------:R-:W-:Y:S01]  /*1a20*/  FFMA R32, R48, R32, R19 ;  /* 0x0000002030207223 */ /* 0x000fe20000000013 */
[----:B------:R-:W-:Y:S01]  /*1a30*/  FFMA R21, R29, R33, R16 ;  /* 0x000000211d157223 */ /* 0x000fe20000000010 */
[-C--:B------:R-:W-:Y:S01]  /*1a40*/  FFMA R41, R41, R37.reuse, R18 ;  /* 0x0000002529297223 */ /* 0x080fe20000000012 */
[----:B------:R-:W2:Y:S01]  /*1a50*/  LDS.128 R12, [R66+0xf0] ;  /* 0x0000f000420c7984 */ /* 0x000ea20000000c00 */
[----:B------:R-:W-:Y:S01]  /*1a60*/  FFMA R29, R29, R37, R28 ;  /* 0x000000251d1d7223 */ /* 0x000fe2000000001c */
[-C--:B------:R-:W-:Y:S01]  /*1a70*/  FFMA R24, R30, R34.reuse, R21 ;  /* 0x000000221e187223 */ /* 0x080fe20000000015 */
[C---:B------:R-:W-:Y:S01]  /*1a80*/  FFMA R21, R45.reuse, R33, R44 ;  /* 0x000000212d157223 */ /* 0x040fe2000000002c */
[----:B------:R-:W3:Y:S01]  /*1a90*/  LDS.128 R16, [R60.X4+UR5+0x870] ;  /* 0x000870053c107984 */ /* 0x000ee20008004c00 */
[----:B------:R-:W-:Y:S01]  /*1aa0*/  FFMA R45, R45, R37, R20 ;  /* 0x000000252d2d7223 */ /* 0x000fe20000000014 */
[-C--:B------:R-:W-:Y:S01]  /*1ab0*/  FFMA R22, R42, R34.reuse, R23 ;  /* 0x000000222a167223 */ /* 0x080fe20000000017 */
[----:B------:R-:W-:Y:S01]  /*1ac0*/  FFMA R33, R49, R33, R32 ;  /* 0x0000002131217223 */ /* 0x000fe20000000020 */
[----:B------:R-:W-:Y:S01]  /*1ad0*/  FFMA R20, R46, R34, R21 ;  /* 0x000000222e147223 */ /* 0x000fe20000000015 */
[-C--:B------:R-:W-:Y:S01]  /*1ae0*/  FFMA R25, R31, R35.reuse, R24 ;  /* 0x000000231f197223 */ /* 0x080fe20000000018 */
[----:B------:R-:W-:Y:S01]  /*1af0*/  FFMA R30, R30, R38, R29 ;  /* 0x000000261e1e7223 */ /* 0x000fe2000000001d */
[----:B------:R-:W-:Y:S01]  /*1b00*/  FFMA R34, R50, R34, R33 ;  /* 0x0000002232227223 */ /* 0x000fe20000000021 */
[-C--:B------:R-:W-:Y:S01]  /*1b10*/  FFMA R29, R43, R35.reuse, R22 ;  /* 0x000000232b1d7223 */ /* 0x080fe20000000016 */
[----:B------:R-:W-:Y:S01]  /*1b20*/  FFMA R33, R47, R35, R20 ;  /* 0x000000232f217223 */ /* 0x000fe20000000014 */
[----:B------:R-:W-:Y:S01]  /*1b30*/  FFMA R31, R31, R39, R30 ;  /* 0x000000271f1f7223 */ /* 0x000fe2000000001e */
[----:B------:R-:W4:Y:S01]  /*1b40*/  LDS.128 R20, [R60.X4+UR5+0x8f0] ;  /* 0x0008f0053c147984 */ /* 0x000f220008004c00 */
[-C--:B------:R-:W-:Y:S01]  /*1b50*/  FFMA R42, R42, R38.reuse, R41 ;  /* 0x000000262a2a7223 */ /* 0x080fe20000000029 */
[----:B------:R-:W-:Y:S01]  /*1b60*/  FFMA R37, R49, R37, R36 ;  /* 0x0000002531257223 */ /* 0x000fe20000000024 */
[-C--:B------:R-:W-:Y:S01]  /*1b70*/  FFMA R46, R46, R38.reuse, R45 ;  /* 0x000000262e2e7223 */ /* 0x080fe2000000002d */
[----:B------:R-:W-:Y:S01]  /*1b80*/  FFMA R35, R51, R35, R34 ;  /* 0x0000002333237223 */ /* 0x000fe20000000022 */
[-C--:B------:R-:W-:Y:S01]  /*1b90*/  FFMA R43, R43, R39.reuse, R42 ;  /* 0x000000272b2b7223 */ /* 0x080fe2000000002a */
[----:B------:R-:W-:Y:S01]  /*1ba0*/  FFMA R38, R50, R38, R37 ;  /* 0x0000002632267223 */ /* 0x000fe20000000025 */
[----:B------:R-:W-:-:S03]  /*1bb0*/  FFMA R47, R47, R39, R46 ;  /* 0x000000272f2f7223 */ /* 0x000fc6000000002e */
[----:B------:R-:W-:Y:S01]  /*1bc0*/  FFMA R39, R51, R39, R38 ;  /* 0x0000002733277223 */ /* 0x000fe20000000026 */
[C---:B-1----:R-:W-:Y:S02]  /*1bd0*/  FFMA R28, R4.reuse, R8, R25 ;  /* 0x00000008041c7223 */ /* 0x042fe40000000019 */
[----:B------:R-:W1:Y:S01]  /*1be0*/  LDS.128 R24, [R60.X4+UR5+0xf0] ;  /* 0x0000f0053c187984 */ /* 0x000e620008004c00 */
[----:B------:R-:W-:Y:S01]  /*1bf0*/  USHF.L.U32 UR5, UR4, 0xc, URZ ;  /* 0x0000000c04057899 */ /* 0x000fe2000800063f */
[----:B--2---:R-:W-:Y:S01]  /*1c00*/  FFMA R4, R4, R12, R31 ;  /* 0x0000000c04047223 */ /* 0x004fe2000000001f */
[----:B------:R-:W-:-:S03]  /*1c10*/  FFMA R31, R5, R9, R28 ;  /* 0x00000009051f7223 */ /* 0x000fc6000000001c */
[----:B------:R-:W-:Y:S01]  /*1c20*/  FFMA R5, R5, R13, R4 ;  /* 0x0000000d05057223 */ /* 0x000fe20000000004 */
[----:B------:R-:W-:-:S03]  /*1c30*/  FFMA R4, R6, R10, R31 ;  /* 0x0000000a06047223 */ /* 0x000fc6000000001f */
[----:B------:R-:W-:Y:S01]  /*1c40*/  FFMA R28, R6, R14, R5 ;  /* 0x0000000e061c7223 */ /* 0x000fe20000000005 */
[C---:B---3--:R-:W-:Y:S01]  /*1c50*/  FFMA R6, R16.reuse, R12, R43 ;  /* 0x0000000c10067223 */ /* 0x048fe2000000002b */
[C---:B------:R-:W-:Y:S01]  /*1c60*/  LEA R5, R59.reuse, 0x4000, 0xd ;  /* 0x000040003b057811 */ /* 0x040fe200078e68ff */
[----:B------:R-:W-:Y:S01]  /*1c70*/  FFMA R16, R16, R8, R29 ;  /* 0x0000000810107223 */ /* 0x000fe2000000001d */
[----:B------:R-:W-:Y:S01]  /*1c80*/  LEA R29, R59, R62, 0xc ;  /* 0x0000003e3b1d7211 */ /* 0x000fe200078e60ff */
[----:B------:R-:W-:Y:S06]  /*1c90*/  BAR.SYNC 0x0 ;  /* 0x0000000000007b1d */ /* 0x000fec0000000000 */
[-C--:B------:R-:W-:Y:S01]  /*1ca0*/  IADD3 R31, R62, R5.reuse, RZ ;  /* 0x000000053e1f7210 */ /* 0x080fe20007ffe0ff */
[----:B------:R-:W-:Y:S01]  /*1cb0*/  @!PT LDS RZ, [RZ] ;  /* 0x00000000fffff984 */ /* 0x000fe20000000800 */
[----:B------:R-:W-:Y:S01]  /*1cc0*/  @!PT LDS RZ, [RZ] ;  /* 0x00000000fffff984 */ /* 0x000fe20000000800 */
[----:B------:R-:W-:Y:S01]  /*1cd0*/  @!PT LDS RZ, [RZ] ;  /* 0x00000000fffff984 */ /* 0x000fe20000000800 */
[----:B------:R2:W-:Y:S01]  /*1ce0*/  LDGSTS.E.BYPASS.128 [R29], [R56.64], !P0 ;  /* 0x00000000381d7fae */ /* 0x0005e2000c101c48 */
[----:B------:R-:W-:Y:S01]  /*1cf0*/  IADD3 R37, R61, R5, RZ ;  /* 0x000000053d257210 */ /* 0x000fe20007ffe0ff */
[C---:B------:R-:W-:Y:S01]  /*1d00*/  FFMA R5, R17.reuse, R9, R16 ;  /* 0x0000000911057223 */ /* 0x040fe20000000010 */
[----:B------:R-:W-:Y:S01]  /*1d10*/  FFMA R17, R17, R13, R6 ;  /* 0x0000000d11117223 */ /* 0x000fe20000000006 */
[----:B------:R-:W0:Y:S01]  /*1d20*/  LDGDEPBAR ;  /* 0x00000000000079af */ /* 0x000e220000000000 */
[C---:B------:R-:W-:Y:S01]  /*1d30*/  FFMA R6, R7.reuse, R11, R4 ;  /* 0x0000000b07067223 */ /* 0x040fe20000000004 */
[C---:B----4-:R-:W-:Y:S01]  /*1d40*/  FFMA R4, R20.reuse, R12, R47 ;  /* 0x0000000c14047223 */ /* 0x050fe2000000002f */
[----:B------:R-:W-:Y:S01]  /*1d50*/  FFMA R20, R20, R8, R33 ;  /* 0x0000000814147223 */ /* 0x000fe20000000021 */
[----:B------:R3:W-:Y:S01]  /*1d60*/  LDGSTS.E.BYPASS.128 [R31], [R54.64], !P0 ;  /* 0x00000000361f7fae */ /* 0x0007e2000c101c48 */
[----:B------:R-:W-:Y:S01]  /*1d70*/  FFMA R7, R7, R15, R28 ;  /* 0x0000000f07077223 */ /* 0x000fe2000000001c */
[----:B------:R-:W-:Y:S01]  /*1d80*/  FFMA R28, R18, R10, R5 ;  /* 0x0000000a121c7223 */ /* 0x000fe20000000005 */
[C---:B------:R-:W-:Y:S01]  /*1d90*/  FFMA R5, R21.reuse, R13, R4 ;  /* 0x0000000d15057223 */ /* 0x040fe20000000004 */
[----:B------:R4:W-:Y:S01]  /*1da0*/  LDGSTS.E.BYPASS.128 [R37], [R52.64], !P0 ;  /* 0x0000000034257fae */ /* 0x0009e2000c101c48 */
[----:B------:R-:W-:Y:S01]  /*1db0*/  ISETP.GE.U32.AND P0, PT, R58, 0xe0, PT ;  /* 0x000000e03a00780c */ /* 0x000fe20003f06070 */
[----:B------:R-:W-:Y:S01]  /*1dc0*/  FFMA R21, R21, R9, R20 ;  /* 0x0000000915157223 */ /* 0x000fe20000000014 */
[-C--:B------:R-:W-:Y:S01]  /*1dd0*/  FFMA R4, R22, R14.reuse, R5 ;  /* 0x0000000e16047223 */ /* 0x080fe20000000005 */
[----:B------:R-:W0:Y:S01]  /*1de0*/  LDGDEPBAR ;  /* 0x00000000000079af */ /* 0x000e220000000000 */
[----:B------:R-:W-:Y:S01]  /*1df0*/  FFMA R16, R18, R14, R17 ;  /* 0x0000000e12107223 */ /* 0x000fe20000000011 */
[C---:B-1----:R-:W-:Y:S01]  /*1e00*/  FFMA R12, R24.reuse, R12, R39 ;  /* 0x0000000c180c7223 */ /* 0x042fe20000000027 */
[----:B------:R-:W-:Y:S01]  /*1e10*/  FFMA R8, R24, R8, R35 ;  /* 0x0000000818087223 */ /* 0x000fe20000000023 */
[----:B------:R-:W-:Y:S01]  /*1e20*/  FFMA R22, R22, R10, R21 ;  /* 0x0000000a16167223 */ /* 0x000fe20000000015 */
[----:B---3--:R-:W-:Y:S01]  /*1e30*/  IADD3 R54, P2, R54, 0x80, RZ ;  /* 0x0000008036367810 */ /* 0x008fe20007f5e0ff */
[C---:B------:R-:W-:Y:S01]  /*1e40*/  FFMA R13, R25.reuse, R13, R12 ;  /* 0x0000000d190d7223 */ /* 0x040fe2000000000c */
[----:B------:R-:W-:Y:S01]  /*1e50*/  FFMA R9, R25, R9, R8 ;  /* 0x0000000919097223 */ /* 0x000fe20000000008 */
[----:B----4-:R-:W-:Y:S01]  /*1e60*/  IADD3 R52, P1, R52, 0x80, RZ ;  /* 0x0000008034347810 */ /* 0x010fe20007f3e0ff */
[-C--:B------:R-:W-:Y:S01]  /*1e70*/  FFMA R18, R19, R11.reuse, R28 ;  /* 0x0000000b13127223 */ /* 0x080fe2000000001c */
[C---:B------:R-:W-:Y:S01]  /*1e80*/  FFMA R14, R26.reuse, R14, R13 ;  /* 0x0000000e1a0e7223 */ /* 0x040fe2000000000d */
[----:B------:R-:W-:Y:S01]  /*1e90*/  FFMA R10, R26, R10, R9 ;  /* 0x0000000a1a0a7223 */ /* 0x000fe20000000009 */
[----:B--2---:R-:W-:Y:S01]  /*1ea0*/  IADD3 R56, P3, R56, 0x80, RZ ;  /* 0x0000008038387810 */ /* 0x004fe20007f7e0ff */
[----:B------:R-:W-:Y:S01]  /*1eb0*/  FFMA R22, R23, R11, R22 ;  /* 0x0000000b17167223 */ /* 0x000fe20000000016 */
[-C--:B------:R-:W-:Y:S01]  /*1ec0*/  FFMA R19, R19, R15.reuse, R16 ;  /* 0x0000000f13137223 */ /* 0x080fe20000000010 */
[-C--:B------:R-:W-:Y:S01]  /*1ed0*/  FFMA R23, R23, R15.reuse, R4 ;  /* 0x0000000f17177223 */ /* 0x080fe20000000004 */
[C---:B------:R-:W-:Y:S01]  /*1ee0*/  FFMA R15, R27.reuse, R15, R14 ;  /* 0x0000000f1b0f7223 */ /* 0x040fe2000000000e */
[----:B------:R-:W-:Y:S01]  /*1ef0*/  FFMA R14, R27, R11, R10 ;  /* 0x0000000b1b0e7223 */ /* 0x000fe2000000000a */
[----:B------:R-:W-:-:S02]  /*1f00*/  IADD3.X R53, RZ, R53, RZ, P1, !PT ;  /* 0x00000035ff357210 */ /* 0x000fc40000ffe4ff */
[----:B------:R-:W-:Y:S02]  /*1f10*/  IADD3.X R55, RZ, R55, RZ, P2, !PT ;  /* 0x00000037ff377210 */ /* 0x000fe400017fe4ff */
[----:B------:R-:W-:Y:S01]  /*1f20*/  IADD3.X R57, RZ, R57, RZ, P3, !PT ;  /* 0x00000039ff397210 */ /* 0x000fe20001ffe4ff */
[----:B------:R-:W-:-:S04]  /*1f30*/  DEPBAR.LE SB0, 0x6 ;  /* 0x000081800000791a */ /* 0x000fc80000000000 */
[----:B------:R-:W-:Y:S06]  /*1f40*/  BAR.SYNC 0x0 ;  /* 0x0000000000007b1d */ /* 0x000fec0000000000 */
[----:B------:R-:W-:Y:S01]  /*1f50*/  @P0 CALL.REL.NOINC `(.L_x_0) ;  /* 0x0000001000000944 */ /* 0x000fe20003c00000 */
[----:B------:R-:W-:Y:S05]  /*1f60*/  BRA `(.L_x_1) ;  /* 0xffffead000007947 */ /* 0x000fea000383ffff */
.L_x_0:
[----:B------:R-:W-:Y:S01]  /*1f70*/  LOP3.LUT R64, R64, 0xe, RZ, 0xc0, !PT ;  /* 0x0000000e40407812 */ /* 0x000fe200078ec0ff */
[----:B------:R-:W-:-:S04]  /*1f80*/  DEPBAR.LE SB0, 0x0 ;  /* 0x000080000000791a */ /* 0x000fc80000000000 */
[----:B------:R-:W-:Y:S01]  /*1f90*/  IMAD R8, R64, 0x22, R65 ;  /* 0x0000002240087824 */ /* 0x000fe200078e0241 */
[----:B------:R-:W-:Y:S02]  /*1fa0*/  LEA.HI R65, R65, R64, RZ, 0x1c ;  /* 0x0000004041417211 */ /* 0x000fe400078fe0ff */
[----:B------:R-:W-:Y:S02]  /*1fb0*/  LOP3.LUT R4, R63, 0x3c, RZ, 0xc0, !PT ;  /* 0x0000003c3f047812 */ /* 0x000fe400078ec0ff */
[----:B------:R-:W-:Y:S01]  /*1fc0*/  SHF.L.U32 R8, R8, 0x1, RZ ;  /* 0x0000000108087819 */ /* 0x000fe200000006ff */
[----:B------:R-:W-:Y:S06]  /*1fd0*/  BAR.SYNC 0x0 ;  /* 0x0000000000007b1d */ /* 0x000fec0000000000 */
[----:B------:R-:W-:Y:S01]  /*1fe0*/  IMAD R65, R65, 0x44, R4 ;  /* 0x0000004441417824 */ /* 0x000fe200078e0204 */
[----:B------:R-:W-:Y:S01]  /*1ff0*/  STS.64 [R8.X4], R6 ;  /* 0x0000000608007388 */ /* 0x000fe20000004a00 */
[----:B------:R-:W-:-:S02]  /*2000*/  LOP3.LUT R63, R0, 0x3c, R63, 0xf8, !PT ;  /* 0x0000003c003f7812 */ /* 0x000fc400078ef83f */
[C---:B------:R-:W-:Y:S01]  /*2010*/  LOP3.LUT R0, R2.reuse, 0x10, RZ, 0xfc, !PT ;  /* 0x0000001002007812 */ /* 0x040fe200078efcff */
[----:B------:R-:W-:Y:S04]  /*2020*/  STS.64 [R8.X4+0x110], R14 ;  /* 0x0001100e08007388 */ /* 0x000fe80000004a00 */
[----:B------:R-:W-:Y:S06]  /*2030*/  BAR.SYNC 0x0 ;  /* 0x0000000000007b1d */ /* 0x000fec0000000000 */
[----:B------:R-:W1:Y:S04]  /*2040*/  LDS.128 R24, [R65.X4] ;  /* 0x0000000041187984 */ /* 0x000e680000004c00 */
[----:B------:R-:W-:Y:S06]  /*2050*/  BAR.SYNC 0x0 ;  /* 0x0000000000007b1d */ /* 0x000fec0000000000 */
[----:B------:R-:W-:Y:S01]  /*2060*/  ISETP.GE.AND P0, PT, R63, 0x80, PT ;  /* 0x000000803f00780c */ /* 0x000fe20003f06270 */
[----:B------:R-:W-:Y:S01]  /*2070*/  STS.64 [R8.X4], R18 ;  /* 0x0000001208007388 */ /* 0x000fe20000004a00 */
[----:B------:R-:W-:-:S02]  /*2080*/  LEA R4, R2, R63, 0x7 ;  /* 0x0000003f02047211 */ /* 0x000fc400078e38ff */
[----:B------:R-:W-:Y:S01]  /*2090*/  ISETP.LT.AND P1, PT, R2, c[0x0][0x178], !P0 ;  /* 0x00005e0002007a0c */ /* 0x000fe20004721270 */
[----:B------:R-:W-:Y:S04]  /*20a0*/  STS.64 [R8.X4+0x110], R22 ;  /* 0x0001101608007388 */ /* 0x000fe80000004a00 */
[----:B------:R-:W-:Y:S06]  /*20b0*/  BAR.SYNC 0x0 ;  /* 0x0000000000007b1d */ /* 0x000fec0000000000 */
[----:B------:R-:W-:Y:S01]  /*20c0*/  ISETP.LT.AND P0, PT, R0, c[0x0][0x178], !P0 ;  /* 0x00005e0000007a0c */ /* 0x000fe20004701270 */
[----:B------:R-:W-:-:S05]  /*20d0*/  IMAD.WIDE R4, R4, R3, c[0x0][0x170] ;  /* 0x00005c0004047625 */ /* 0x000fca00078e0203 */
[----:B-1----:R1:W-:Y:S07]  /*20e0*/  @P1 STG.E.128 [R4.64], R24 ;  /* 0x0000001804001986 */ /* 0x0023ee000c101d08 */
[----:B------:R-:W-:Y:S05]  /*20f0*/  @!P0 EXIT ;  /* 0x000000000000894d */ /* 0x000fea0003800000 */
[----:B------:R-:W2:Y:S01]  /*2100*/  LDS.128 R64, [R65.X4] ;  /* 0x0000000041407984 */ /* 0x000ea20000004c00 */
[----:B------:R-:W-:-:S05]  /*2110*/  LEA R2, R0, R63, 0x7 ;  /* 0x0000003f00027211 */ /* 0x000fca00078e38ff */
[----:B------:R-:W-:-:S05]  /*2120*/  IMAD.WIDE R2, R2, R3, c[0x0][0x170] ;  /* 0x00005c0002027625 */ /* 0x000fca00078e0203 */
[----:B--2---:R-:W-:Y:S01]  /*2130*/  STG.E.128 [R2.64], R64 ;  /* 0x0000004002007986 */ /* 0x004fe2000c101d08 */
[----:B------:R-:W-:Y:S05]  /*2140*/  EXIT ;  /* 0x000000000000794d */ /* 0x000fea0003800000 */
.L_x_2:
[----:B------:R-:W-:-:S00]  /*2150*/  BRA `(.L_x_2) ;  /* 0xfffffff000007947 */ /* 0x000fc0000383ffff */
[----:B------:R-:W-:-:S00]  /*2160*/  NOP ;  /* 0x0000000000007918 */ /* 0x000fc00000000000 */
        /* <DEDUP_REMOVED lines=9> */
.L_x_3:


//--------------------- .nv.shared.triton_mm      --------------------------
	.section	.nv.shared.triton_mm,"aw",@nobits
	.align	16
